//
// Generated by NVIDIA NVVM Compiler
//
// Compiler Build ID: CL-36424714
// Cuda compilation tools, release 13.0, V13.0.88
// Based on NVVM 20.0.0
//

.version 9.0
.target sm_100
.address_size 64

	// .globl	_Z21gaussian_3d_coeff_gpuPKfS0_Pfi

.visible .entry _Z21gaussian_3d_coeff_gpuPKfS0_Pfi(
	.param .u64 .ptr .align 1 _Z21gaussian_3d_coeff_gpuPKfS0_Pfi_param_0,
	.param .u64 .ptr .align 1 _Z21gaussian_3d_coeff_gpuPKfS0_Pfi_param_1,
	.param .u64 .ptr .align 1 _Z21gaussian_3d_coeff_gpuPKfS0_Pfi_param_2,
	.param .u32 _Z21gaussian_3d_coeff_gpuPKfS0_Pfi_param_3
)
{
	.reg .pred 	%p<3>;
	.reg .b32 	%r<10>;
	.reg .b32 	%f<75>;
	.reg .b64 	%rd<13>;

	ld.param.u64 	%rd1, [_Z21gaussian_3d_coeff_gpuPKfS0_Pfi_param_0];
	ld.param.u64 	%rd2, [_Z21gaussian_3d_coeff_gpuPKfS0_Pfi_param_1];
	ld.param.u64 	%rd3, [_Z21gaussian_3d_coeff_gpuPKfS0_Pfi_param_2];
	ld.param.u32 	%r2, [_Z21gaussian_3d_coeff_gpuPKfS0_Pfi_param_3];
	mov.u32 	%r3, %ctaid.x;
	mov.u32 	%r4, %ntid.x;
	mov.u32 	%r5, %tid.x;
	mad.lo.s32 	%r1, %r3, %r4, %r5;
	setp.ge.s32 	%p1, %r1, %r2;
	@%p1 bra 	$L__BB0_2;
	cvta.to.global.u64 	%rd4, %rd1;
	cvta.to.global.u64 	%rd5, %rd2;
	cvta.to.global.u64 	%rd6, %rd3;
	mul.lo.s32 	%r6, %r1, 3;
	mul.wide.s32 	%rd7, %r6, 4;
	add.s64 	%rd8, %rd4, %rd7;
	ld.global.f32 	%f1, [%rd8];
	ld.global.f32 	%f2, [%rd8+4];
	ld.global.f32 	%f3, [%rd8+8];
	mul.lo.s32 	%r7, %r1, 6;
	mul.wide.s32 	%rd9, %r7, 4;
	add.s64 	%rd10, %rd5, %rd9;
	ld.global.f32 	%f4, [%rd10];
	ld.global.f32 	%f5, [%rd10+4];
	ld.global.f32 	%f6, [%rd10+8];
	ld.global.f32 	%f7, [%rd10+12];
	ld.global.f32 	%f8, [%rd10+16];
	ld.global.f32 	%f9, [%rd10+20];
	mul.f32 	%f10, %f4, %f7;
	add.f32 	%f11, %f8, %f8;
	mul.f32 	%f12, %f6, %f11;
	mul.f32 	%f13, %f5, %f12;
	fma.rn.f32 	%f14, %f10, %f9, %f13;
	mul.f32 	%f15, %f8, %f8;
	mul.f32 	%f16, %f4, %f15;
	sub.f32 	%f17, %f14, %f16;
	mul.f32 	%f18, %f6, %f6;
	mul.f32 	%f19, %f18, %f7;
	sub.f32 	%f20, %f17, %f19;
	mul.f32 	%f21, %f5, %f5;
	mul.f32 	%f22, %f21, %f9;
	sub.f32 	%f23, %f20, %f22;
	add.f32 	%f24, %f23, 0f179ABE15;
	rcp.rn.f32 	%f25, %f24;
	mul.f32 	%f26, %f7, %f9;
	sub.f32 	%f27, %f26, %f15;
	mul.f32 	%f28, %f27, %f25;
	mul.f32 	%f29, %f6, %f8;
	mul.f32 	%f30, %f5, %f9;
	sub.f32 	%f31, %f29, %f30;
	mul.f32 	%f32, %f31, %f25;
	mul.f32 	%f33, %f5, %f8;
	mul.f32 	%f34, %f6, %f7;
	sub.f32 	%f35, %f33, %f34;
	mul.f32 	%f36, %f35, %f25;
	mul.f32 	%f37, %f4, %f9;
	sub.f32 	%f38, %f37, %f18;
	mul.f32 	%f39, %f38, %f25;
	mul.f32 	%f40, %f5, %f6;
	mul.f32 	%f41, %f4, %f8;
	sub.f32 	%f42, %f40, %f41;
	mul.f32 	%f43, %f42, %f25;
	sub.f32 	%f44, %f10, %f21;
	mul.f32 	%f45, %f44, %f25;
	mul.f32 	%f46, %f1, %f1;
	mul.f32 	%f47, %f2, %f2;
	mul.f32 	%f48, %f47, %f39;
	fma.rn.f32 	%f49, %f46, %f28, %f48;
	mul.f32 	%f50, %f3, %f3;
	fma.rn.f32 	%f51, %f50, %f45, %f49;
	mul.f32 	%f52, %f51, 0fBF000000;
	mul.f32 	%f53, %f1, %f2;
	mul.f32 	%f54, %f53, %f32;
	sub.f32 	%f55, %f52, %f54;
	mul.f32 	%f56, %f1, %f3;
	mul.f32 	%f57, %f56, %f36;
	sub.f32 	%f58, %f55, %f57;
	mul.f32 	%f59, %f2, %f3;
	mul.f32 	%f60, %f59, %f43;
	sub.f32 	%f61, %f58, %f60;
	setp.gt.f32 	%p2, %f61, 0f00000000;
	selp.f32 	%f62, 0fD01502F9, %f61, %p2;
	fma.rn.f32 	%f63, %f62, 0f3BBB989D, 0f3F000000;
	cvt.sat.f32.f32 	%f64, %f63;
	mov.f32 	%f65, 0f4B400001;
	mov.f32 	%f66, 0f437C0000;
	fma.rm.f32 	%f67, %f64, %f66, %f65;
	add.f32 	%f68, %f67, 0fCB40007F;
	neg.f32 	%f69, %f68;
	fma.rn.f32 	%f70, %f62, 0f3FB8AA3B, %f69;
	fma.rn.f32 	%f71, %f62, 0f32A57060, %f70;
	mov.b32 	%r8, %f67;
	shl.b32 	%r9, %r8, 23;
	mov.b32 	%f72, %r9;
	ex2.approx.ftz.f32 	%f73, %f71;
	mul.f32 	%f74, %f73, %f72;
	mul.wide.s32 	%rd11, %r1, 4;
	add.s64 	%rd12, %rd6, %rd11;
	st.global.f32 	[%rd12], %f74;
$L__BB0_2:
	ret;

}
	// .globl	_Z21extract_fields_kernelPKfS0_S0_iiiiffPf
.visible .entry _Z21extract_fields_kernelPKfS0_S0_iiiiffPf(
	.param .u64 .ptr .align 1 _Z21extract_fields_kernelPKfS0_S0_iiiiffPf_param_0,
	.param .u64 .ptr .align 1 _Z21extract_fields_kernelPKfS0_S0_iiiiffPf_param_1,
	.param .u64 .ptr .align 1 _Z21extract_fields_kernelPKfS0_S0_iiiiffPf_param_2,
	.param .u32 _Z21extract_fields_kernelPKfS0_S0_iiiiffPf_param_3,
	.param .u32 _Z21extract_fields_kernelPKfS0_S0_iiiiffPf_param_4,
	.param .u32 _Z21extract_fields_kernelPKfS0_S0_iiiiffPf_param_5,
	.param .u32 _Z21extract_fields_kernelPKfS0_S0_iiiiffPf_param_6,
	.param .f32 _Z21extract_fields_kernelPKfS0_S0_iiiiffPf_param_7,
	.param .f32 _Z21extract_fields_kernelPKfS0_S0_iiiiffPf_param_8,
	.param .u64 .ptr .align 1 _Z21extract_fields_kernelPKfS0_S0_iiiiffPf_param_9
)
{
	.reg .pred 	%p<18>;
	.reg .b32 	%r<29>;
	.reg .b32 	%f<129>;
	.reg .b64 	%rd<28>;

	ld.param.u64 	%rd7, [_Z21extract_fields_kernelPKfS0_S0_iiiiffPf_param_0];
	ld.param.u64 	%rd8, [_Z21extract_fields_kernelPKfS0_S0_iiiiffPf_param_1];
	ld.param.u64 	%rd9, [_Z21extract_fields_kernelPKfS0_S0_iiiiffPf_param_2];
	ld.param.u32 	%r8, [_Z21extract_fields_kernelPKfS0_S0_iiiiffPf_param_3];
	ld.param.u32 	%r9, [_Z21extract_fields_kernelPKfS0_S0_iiiiffPf_param_4];
	ld.param.u32 	%r10, [_Z21extract_fields_kernelPKfS0_S0_iiiiffPf_param_6];
	ld.param.f32 	%f29, [_Z21extract_fields_kernelPKfS0_S0_iiiiffPf_param_7];
	ld.param.f32 	%f30, [_Z21extract_fields_kernelPKfS0_S0_iiiiffPf_param_8];
	cvta.to.global.u64 	%rd1, %rd9;
	cvta.to.global.u64 	%rd2, %rd8;
	cvta.to.global.u64 	%rd3, %rd7;
	mov.u32 	%r11, %ctaid.x;
	mov.u32 	%r12, %ctaid.y;
	mov.u32 	%r13, %ctaid.z;
	mov.u32 	%r14, %tid.x;
	mov.u32 	%r15, %tid.y;
	mov.u32 	%r16, %tid.z;
	mad.lo.s32 	%r1, %r10, %r11, %r14;
	mad.lo.s32 	%r2, %r10, %r12, %r15;
	mad.lo.s32 	%r3, %r10, %r13, %r16;
	cvt.rn.f32.s32 	%f31, %r1;
	fma.rn.f32 	%f32, %f31, 0f40000000, 0f3F800000;
	cvt.rn.f32.s32 	%f33, %r9;
	div.rn.f32 	%f34, %f32, %f33;
	add.f32 	%f1, %f34, 0fBF800000;
	cvt.rn.f32.s32 	%f35, %r2;
	fma.rn.f32 	%f36, %f35, 0f40000000, 0f3F800000;
	div.rn.f32 	%f37, %f36, %f33;
	add.f32 	%f2, %f37, 0fBF800000;
	cvt.rn.f32.s32 	%f38, %r3;
	fma.rn.f32 	%f39, %f38, 0f40000000, 0f3F800000;
	div.rn.f32 	%f40, %f39, %f33;
	add.f32 	%f3, %f40, 0fBF800000;
	mul.f32 	%f4, %f29, %f30;
	setp.lt.s32 	%p1, %r8, 1;
	mov.f32 	%f128, 0f00000000;
	@%p1 bra 	$L__BB1_20;
	setp.eq.s32 	%p2, %r8, 1;
	mov.f32 	%f128, 0f00000000;
	mov.b32 	%r28, 0;
	@%p2 bra 	$L__BB1_14;
	mov.f32 	%f128, 0f00000000;
	mov.b32 	%r27, 0;
	and.b32  	%r28, %r8, 2147483646;
$L__BB1_3:
	mul.lo.s32 	%r19, %r27, 3;
	mul.wide.u32 	%rd10, %r19, 4;
	add.s64 	%rd4, %rd3, %rd10;
	ld.global.nc.f32 	%f44, [%rd4];
	sub.f32 	%f6, %f1, %f44;
	abs.f32 	%f45, %f6;
	setp.gt.f32 	%p3, %f45, %f4;
	@%p3 bra 	$L__BB1_8;
	ld.global.nc.f32 	%f46, [%rd4+4];
	sub.f32 	%f7, %f2, %f46;
	abs.f32 	%f47, %f7;
	setp.gt.f32 	%p4, %f47, %f4;
	@%p4 bra 	$L__BB1_8;
	ld.global.nc.f32 	%f48, [%rd4+8];
	sub.f32 	%f8, %f3, %f48;
	abs.f32 	%f49, %f8;
	setp.gt.f32 	%p5, %f49, %f4;
	@%p5 bra 	$L__BB1_8;
	mul.lo.s32 	%r20, %r27, 6;
	mul.wide.u32 	%rd11, %r20, 4;
	add.s64 	%rd12, %rd2, %rd11;
	ld.global.nc.f32 	%f50, [%rd12];
	ld.global.nc.f32 	%f51, [%rd12+4];
	ld.global.nc.f32 	%f52, [%rd12+8];
	ld.global.nc.f32 	%f53, [%rd12+12];
	ld.global.nc.f32 	%f54, [%rd12+16];
	ld.global.nc.f32 	%f55, [%rd12+20];
	mul.f32 	%f56, %f7, %f51;
	fma.rn.f32 	%f57, %f6, %f50, %f56;
	fma.rn.f32 	%f58, %f8, %f52, %f57;
	mul.f32 	%f59, %f7, %f53;
	fma.rn.f32 	%f60, %f6, %f51, %f59;
	fma.rn.f32 	%f61, %f8, %f54, %f60;
	mul.f32 	%f62, %f7, %f54;
	fma.rn.f32 	%f63, %f6, %f52, %f62;
	fma.rn.f32 	%f64, %f8, %f55, %f63;
	mul.f32 	%f65, %f7, %f61;
	fma.rn.f32 	%f66, %f6, %f58, %f65;
	fma.rn.f32 	%f67, %f8, %f64, %f66;
	mul.f32 	%f9, %f67, 0fBF000000;
	setp.gt.f32 	%p6, %f9, 0f00000000;
	@%p6 bra 	$L__BB1_8;
	mul.f32 	%f68, %f9, 0f3FB8AA3B;
	ex2.approx.f32 	%f69, %f68;
	mul.wide.u32 	%rd13, %r27, 4;
	add.s64 	%rd14, %rd1, %rd13;
	ld.global.nc.f32 	%f70, [%rd14];
	fma.rn.f32 	%f128, %f69, %f70, %f128;
$L__BB1_8:
	ld.global.nc.f32 	%f71, [%rd4+12];
	sub.f32 	%f12, %f1, %f71;
	abs.f32 	%f72, %f12;
	setp.gt.f32 	%p7, %f72, %f4;
	@%p7 bra 	$L__BB1_13;
	ld.global.nc.f32 	%f13, [%rd4+20];
	ld.global.nc.f32 	%f73, [%rd4+16];
	sub.f32 	%f14, %f2, %f73;
	abs.f32 	%f74, %f14;
	setp.gt.f32 	%p8, %f74, %f4;
	@%p8 bra 	$L__BB1_13;
	sub.f32 	%f15, %f3, %f13;
	abs.f32 	%f75, %f15;
	setp.gt.f32 	%p9, %f75, %f4;
	@%p9 bra 	$L__BB1_13;
	mad.lo.s32 	%r21, %r27, 6, 6;
	mul.wide.u32 	%rd15, %r21, 4;
	add.s64 	%rd16, %rd2, %rd15;
	ld.global.nc.f32 	%f76, [%rd16];
	ld.global.nc.f32 	%f77, [%rd16+4];
	ld.global.nc.f32 	%f78, [%rd16+8];
	ld.global.nc.f32 	%f79, [%rd16+12];
	ld.global.nc.f32 	%f80, [%rd16+16];
	ld.global.nc.f32 	%f81, [%rd16+20];
	mul.f32 	%f82, %f14, %f77;
	fma.rn.f32 	%f83, %f12, %f76, %f82;
	fma.rn.f32 	%f84, %f15, %f78, %f83;
	mul.f32 	%f85, %f14, %f79;
	fma.rn.f32 	%f86, %f12, %f77, %f85;
	fma.rn.f32 	%f87, %f15, %f80, %f86;
	mul.f32 	%f88, %f14, %f80;
	fma.rn.f32 	%f89, %f12, %f78, %f88;
	fma.rn.f32 	%f90, %f15, %f81, %f89;
	mul.f32 	%f91, %f14, %f87;
	fma.rn.f32 	%f92, %f12, %f84, %f91;
	fma.rn.f32 	%f93, %f15, %f90, %f92;
	mul.f32 	%f16, %f93, 0fBF000000;
	setp.gt.f32 	%p10, %f16, 0f00000000;
	@%p10 bra 	$L__BB1_13;
	mul.f32 	%f94, %f16, 0f3FB8AA3B;
	ex2.approx.f32 	%f95, %f94;
	mul.wide.u32 	%rd17, %r27, 4;
	add.s64 	%rd18, %rd1, %rd17;
	ld.global.nc.f32 	%f96, [%rd18+4];
	fma.rn.f32 	%f128, %f95, %f96, %f128;
$L__BB1_13:
	add.s32 	%r27, %r27, 2;
	setp.ne.s32 	%p11, %r27, %r28;
	@%p11 bra 	$L__BB1_3;
$L__BB1_14:
	and.b32  	%r22, %r8, 1;
	setp.eq.b32 	%p12, %r22, 1;
	not.pred 	%p13, %p12;
	@%p13 bra 	$L__BB1_20;
	mul.lo.s32 	%r23, %r28, 3;
	mul.wide.u32 	%rd19, %r23, 4;
	add.s64 	%rd5, %rd3, %rd19;
	ld.global.nc.f32 	%f97, [%rd5];
	sub.f32 	%f21, %f1, %f97;
	abs.f32 	%f98, %f21;
	setp.gt.f32 	%p14, %f98, %f4;
	@%p14 bra 	$L__BB1_20;
	ld.global.nc.f32 	%f22, [%rd5+8];
	ld.global.nc.f32 	%f99, [%rd5+4];
	sub.f32 	%f23, %f2, %f99;
	abs.f32 	%f100, %f23;
	setp.gt.f32 	%p15, %f100, %f4;
	@%p15 bra 	$L__BB1_20;
	sub.f32 	%f24, %f3, %f22;
	abs.f32 	%f101, %f24;
	setp.gt.f32 	%p16, %f101, %f4;
	@%p16 bra 	$L__BB1_20;
	mul.lo.s32 	%r24, %r28, 6;
	mul.wide.u32 	%rd20, %r24, 4;
	add.s64 	%rd21, %rd2, %rd20;
	ld.global.nc.f32 	%f102, [%rd21];
	ld.global.nc.f32 	%f103, [%rd21+4];
	ld.global.nc.f32 	%f104, [%rd21+8];
	ld.global.nc.f32 	%f105, [%rd21+12];
	ld.global.nc.f32 	%f106, [%rd21+16];
	ld.global.nc.f32 	%f107, [%rd21+20];
	mul.f32 	%f108, %f23, %f103;
	fma.rn.f32 	%f109, %f21, %f102, %f108;
	fma.rn.f32 	%f110, %f24, %f104, %f109;
	mul.f32 	%f111, %f23, %f105;
	fma.rn.f32 	%f112, %f21, %f103, %f111;
	fma.rn.f32 	%f113, %f24, %f106, %f112;
	mul.f32 	%f114, %f23, %f106;
	fma.rn.f32 	%f115, %f21, %f104, %f114;
	fma.rn.f32 	%f116, %f24, %f107, %f115;
	mul.f32 	%f117, %f23, %f113;
	fma.rn.f32 	%f118, %f21, %f110, %f117;
	fma.rn.f32 	%f119, %f24, %f116, %f118;
	mul.f32 	%f25, %f119, 0fBF000000;
	setp.gt.f32 	%p17, %f25, 0f00000000;
	@%p17 bra 	$L__BB1_20;
	mul.f32 	%f120, %f25, 0f3FB8AA3B;
	ex2.approx.f32 	%f121, %f120;
	mul.wide.u32 	%rd22, %r28, 4;
	add.s64 	%rd23, %rd1, %rd22;
	ld.global.nc.f32 	%f122, [%rd23];
	fma.rn.f32 	%f128, %f121, %f122, %f128;
$L__BB1_20:
	ld.param.u64 	%rd27, [_Z21extract_fields_kernelPKfS0_S0_iiiiffPf_param_9];
	cvta.to.global.u64 	%rd24, %rd27;
	mad.lo.s32 	%r25, %r1, %r9, %r2;
	mad.lo.s32 	%r26, %r25, %r9, %r3;
	mul.wide.s32 	%rd25, %r26, 4;
	add.s64 	%rd26, %rd24, %rd25;
	st.global.f32 	[%rd26], %f128;
	ret;

}


// ===== COMPILED SASS (sm_100) =====

	.target	sm_100

	.elftype	@"ET_EXEC"


//--------------------- .note.nv.tkinfo           --------------------------
	.section	.note.nv.tkinfo,"",@"SHT_NOTE"
	.sectionflags	@"SHF_NOTE_NV_TKINFO"
	.tkinfo
        /*0018*/ 	.word	0x00000002
        /*0030*/ 	.string	""
        /*0030*/ 	.string	"ptxas"
        /*0030*/ 	.string	"Cuda compilation tools, release 13.0, V13.0.88"
        /*0030*/ 	.string	"Build cuda_13.0.r13.0/compiler.36424714_0"
        /*0030*/ 	.string	"-arch sm_100 -m 64 "



//--------------------- .note.nv.cuinfo           --------------------------
	.section	.note.nv.cuinfo,"",@"SHT_NOTE"
	.sectionflags	@"SHF_NOTE_NV_CUINFO"
        /*0018*/ 	.short	0x0002
        /*001a*/ 	.short	0x0064
        /*001c*/ 	.short	0x0082
	.zero		2


//--------------------- .nv.info                  --------------------------
	.section	.nv.info,"",@"SHT_CUDA_INFO"
	.align	4


	//----- nvinfo : EIATTR_REGCOUNT
	.align		4
        /*0000*/ 	.byte	0x04, 0x2f
        /*0002*/ 	.short	(.L_1 - .L_0)
	.align		4
.L_0:
        /*0004*/ 	.word	index@(_Z21gaussian_3d_coeff_gpuPKfS0_Pfi)
        /*0008*/ 	.word	0x0000001b


	//----- nvinfo : EIATTR_FRAME_SIZE
	.align		4
.L_1:
        /*000c*/ 	.byte	0x04, 0x11
        /*000e*/ 	.short	(.L_3 - .L_2)
	.align		4
.L_2:
        /*0010*/ 	.word	index@($__internal_1_$__cuda_sm20_rcp_rn_f32_slowpath)
        /*0014*/ 	.word	0x00000000


	//----- nvinfo : EIATTR_FRAME_SIZE
	.align		4
.L_3:
        /*0018*/ 	.byte	0x04, 0x11
        /*001a*/ 	.short	(.L_5 - .L_4)
	.align		4
.L_4:
        /*001c*/ 	.word	index@(_Z21gaussian_3d_coeff_gpuPKfS0_Pfi)
        /*0020*/ 	.word	0x00000000


	//----- nvinfo : EIATTR_REGCOUNT
	.align		4
.L_5:
        /*0024*/ 	.byte	0x04, 0x2f
        /*0026*/ 	.short	(.L_7 - .L_6)
	.align		4
.L_6:
        /*0028*/ 	.word	index@(_Z21extract_fields_kernelPKfS0_S0_iiiiffPf)
        /*002c*/ 	.word	0x00000020


	//----- nvinfo : EIATTR_FRAME_SIZE
	.align		4
.L_7:
        /*0030*/ 	.byte	0x04, 0x11
        /*0032*/ 	.short	(.L_9 - .L_8)
	.align		4
.L_8:
        /*0034*/ 	.word	index@($__internal_0_$__cuda_sm3x_div_rn_noftz_f32_slowpath)
        /*0038*/ 	.word	0x00000000


	//----- nvinfo : EIATTR_FRAME_SIZE
	.align		4
.L_9:
        /*003c*/ 	.byte	0x04, 0x11
        /*003e*/ 	.short	(.L_11 - .L_10)
	.align		4
.L_10:
        /*0040*/ 	.word	index@(_Z21extract_fields_kernelPKfS0_S0_iiiiffPf)
        /*0044*/ 	.word	0x00000000


	//----- nvinfo : EIATTR_MIN_STACK_SIZE
	.align		4
.L_11:
        /*0048*/ 	.byte	0x04, 0x12
        /*004a*/ 	.short	(.L_13 - .L_12)
	.align		4
.L_12:
        /*004c*/ 	.word	index@(_Z21extract_fields_kernelPKfS0_S0_iiiiffPf)
        /*0050*/ 	.word	0x00000000


	//----- nvinfo : EIATTR_MIN_STACK_SIZE
	.align		4
.L_13:
        /*0054*/ 	.byte	0x04, 0x12
        /*0056*/ 	.short	(.L_15 - .L_14)
	.align		4
.L_14:
        /*0058*/ 	.word	index@(_Z21gaussian_3d_coeff_gpuPKfS0_Pfi)
        /*005c*/ 	.word	0x00000000
.L_15:


//--------------------- .nv.compat                --------------------------
	.section	.nv.compat,"",@"SHT_CUDA_COMPAT_INFO"
	.align	4
        /*0000*/ 	.byte	0x02, 0x09, 0x00, 0x00, 0x02, 0x02, 0x01, 0x00, 0x02, 0x05, 0x05, 0x00, 0x03, 0x07, 0x01, 0x01
        /*0010*/ 	.byte	0x02, 0x03, 0x00, 0x00, 0x02, 0x06, 0x01, 0x00, 0x04, 0x0b, 0x08, 0x00, 0x01, 0x00, 0x00, 0x00
        /*0020*/ 	.byte	0x00, 0x00, 0x00, 0x00


//--------------------- .nv.info._Z21extract_fields_kernelPKfS0_S0_iiiiffPf --------------------------
	.section	.nv.info._Z21extract_fields_kernelPKfS0_S0_iiiiffPf,"",@"SHT_CUDA_INFO"
	.sectionflags	@""
	.align	4


	//----- nvinfo : EIATTR_CUDA_API_VERSION
	.align		4
        /*0000*/ 	.byte	0x04, 0x37
        /*0002*/ 	.short	(.L_17 - .L_16)
.L_16:
        /*0004*/ 	.word	0x00000082


	//----- nvinfo : EIATTR_KPARAM_INFO
	.align		4
.L_17:
        /*0008*/ 	.byte	0x04, 0x17
        /*000a*/ 	.short	(.L_19 - .L_18)
.L_18:
        /*000c*/ 	.word	0x00000000
        /*0010*/ 	.short	0x0009
        /*0012*/ 	.short	0x0030
        /*0014*/ 	.byte	0x00, 0xf5, 0x21, 0x00


	//----- nvinfo : EIATTR_KPARAM_INFO
	.align		4
.L_19:
        /*0018*/ 	.byte	0x04, 0x17
        /*001a*/ 	.short	(.L_21 - .L_20)
.L_20:
        /*001c*/ 	.word	0x00000000
        /*0020*/ 	.short	0x0008
        /*0022*/ 	.short	0x002c
        /*0024*/ 	.byte	0x00, 0xf0, 0x11, 0x00


	//----- nvinfo : EIATTR_KPARAM_INFO
	.align		4
.L_21:
        /*0028*/ 	.byte	0x04, 0x17
        /*002a*/ 	.short	(.L_23 - .L_22)
.L_22:
        /*002c*/ 	.word	0x00000000
        /*0030*/ 	.short	0x0007
        /*0032*/ 	.short	0x0028
        /*0034*/ 	.byte	0x00, 0xf0, 0x11, 0x00


	//----- nvinfo : EIATTR_KPARAM_INFO
	.align		4
.L_23:
        /*0038*/ 	.byte	0x04, 0x17
        /*003a*/ 	.short	(.L_25 - .L_24)
.L_24:
        /*003c*/ 	.word	0x00000000
        /*0040*/ 	.short	0x0006
        /*0042*/ 	.short	0x0024
        /*0044*/ 	.byte	0x00, 0xf0, 0x11, 0x00


	//----- nvinfo : EIATTR_KPARAM_INFO
	.align		4
.L_25:
        /*0048*/ 	.byte	0x04, 0x17
        /*004a*/ 	.short	(.L_27 - .L_26)
.L_26:
        /*004c*/ 	.word	0x00000000
        /*0050*/ 	.short	0x0005
        /*0052*/ 	.short	0x0020
        /*0054*/ 	.byte	0x00, 0xf0, 0x11, 0x00


	//----- nvinfo : EIATTR_KPARAM_INFO
	.align		4
.L_27:
        /*0058*/ 	.byte	0x04, 0x17
        /*005a*/ 	.short	(.L_29 - .L_28)
.L_28:
        /*005c*/ 	.word	0x00000000
        /*0060*/ 	.short	0x0004
        /*0062*/ 	.short	0x001c
        /*0064*/ 	.byte	0x00, 0xf0, 0x11, 0x00


	//----- nvinfo : EIATTR_KPARAM_INFO
	.align		4
.L_29:
        /*0068*/ 	.byte	0x04, 0x17
        /*006a*/ 	.short	(.L_31 - .L_30)
.L_30:
        /*006c*/ 	.word	0x00000000
        /*0070*/ 	.short	0x0003
        /*0072*/ 	.short	0x0018
        /*0074*/ 	.byte	0x00, 0xf0, 0x11, 0x00


	//----- nvinfo : EIATTR_KPARAM_INFO
	.align		4
.L_31:
        /*0078*/ 	.byte	0x04, 0x17
        /*007a*/ 	.short	(.L_33 - .L_32)
.L_32:
        /*007c*/ 	.word	0x00000000
        /*0080*/ 	.short	0x0002
        /*0082*/ 	.short	0x0010
        /*0084*/ 	.byte	0x00, 0xf5, 0x21, 0x00


	//----- nvinfo : EIATTR_KPARAM_INFO
	.align		4
.L_33:
        /*0088*/ 	.byte	0x04, 0x17
        /*008a*/ 	.short	(.L_35 - .L_34)
.L_34:
        /*008c*/ 	.word	0x00000000
        /*0090*/ 	.short	0x0001
        /*0092*/ 	.short	0x0008
        /*0094*/ 	.byte	0x00, 0xf5, 0x21, 0x00


	//----- nvinfo : EIATTR_KPARAM_INFO
	.align		4
.L_35:
        /*0098*/ 	.byte	0x04, 0x17
        /*009a*/ 	.short	(.L_37 - .L_36)
.L_36:
        /*009c*/ 	.word	0x00000000
        /*00a0*/ 	.short	0x0000
        /*00a2*/ 	.short	0x0000
        /*00a4*/ 	.byte	0x00, 0xf5, 0x21, 0x00


	//----- nvinfo : EIATTR_SPARSE_MMA_MASK
	.align		4
.L_37:
        /*00a8*/ 	.byte	0x03, 0x50
        /*00aa*/ 	.short	0x0000


	//----- nvinfo : EIATTR_MAXREG_COUNT
	.align		4
        /*00ac*/ 	.byte	0x03, 0x1b
        /*00ae*/ 	.short	0x00ff


	//----- nvinfo : EIATTR_MERCURY_ISA_VERSION
	.align		4
        /*00b0*/ 	.byte	0x03, 0x5f
        /*00b2*/ 	.short	0x0101


	//----- nvinfo : EIATTR_VRC_CTA_INIT_COUNT
	.align		4
        /*00b4*/ 	.byte	0x02, 0x4a
	.zero		1
	.zero		1


	//----- nvinfo : EIATTR_EXIT_INSTR_OFFSETS
	.align		4
        /*00b8*/ 	.byte	0x04, 0x1c
        /*00ba*/ 	.short	(.L_39 - .L_38)


	//   ....[0]....
.L_38:
        /*00bc*/ 	.word	0x00000f00


	//----- nvinfo : EIATTR_CRS_STACK_SIZE
	.align		4
.L_39:
        /*00c0*/ 	.byte	0x04, 0x1e
        /*00c2*/ 	.short	(.L_41 - .L_40)
.L_40:
        /*00c4*/ 	.word	0x00000000


	//----- nvinfo : EIATTR_CBANK_PARAM_SIZE
	.align		4
.L_41:
        /*00c8*/ 	.byte	0x03, 0x19
        /*00ca*/ 	.short	0x0038


	//----- nvinfo : EIATTR_PARAM_CBANK
	.align		4
        /*00cc*/ 	.byte	0x04, 0x0a
        /*00ce*/ 	.short	(.L_43 - .L_42)
	.align		4
.L_42:
        /*00d0*/ 	.word	index@(.nv.constant0._Z21extract_fields_kernelPKfS0_S0_iiiiffPf)
        /*00d4*/ 	.short	0x0380
        /*00d6*/ 	.short	0x0038


	//----- nvinfo : EIATTR_SW_WAR
	.align		4
.L_43:
        /*00d8*/ 	.byte	0x04, 0x36
        /*00da*/ 	.short	(.L_45 - .L_44)
.L_44:
        /*00dc*/ 	.word	0x00000008
.L_45:


//--------------------- .nv.info._Z21gaussian_3d_coeff_gpuPKfS0_Pfi --------------------------
	.section	.nv.info._Z21gaussian_3d_coeff_gpuPKfS0_Pfi,"",@"SHT_CUDA_INFO"
	.sectionflags	@""
	.align	4


	//----- nvinfo : EIATTR_CUDA_API_VERSION
	.align		4
        /*0000*/ 	.byte	0x04, 0x37
        /*0002*/ 	.short	(.L_47 - .L_46)
.L_46:
        /*0004*/ 	.word	0x00000082


	//----- nvinfo : EIATTR_KPARAM_INFO
	.align		4
.L_47:
        /*0008*/ 	.byte	0x04, 0x17
        /*000a*/ 	.short	(.L_49 - .L_48)
.L_48:
        /*000c*/ 	.word	0x00000000
        /*0010*/ 	.short	0x0003
        /*0012*/ 	.short	0x0018
        /*0014*/ 	.byte	0x00, 0xf0, 0x11, 0x00


	//----- nvinfo : EIATTR_KPARAM_INFO
	.align		4
.L_49:
        /*0018*/ 	.byte	0x04, 0x17
        /*001a*/ 	.short	(.L_51 - .L_50)
.L_50:
        /*001c*/ 	.word	0x00000000
        /*0020*/ 	.short	0x0002
        /*0022*/ 	.short	0x0010
        /*0024*/ 	.byte	0x00, 0xf5, 0x21, 0x00


	//----- nvinfo : EIATTR_KPARAM_INFO
	.align		4
.L_51:
        /*0028*/ 	.byte	0x04, 0x17
        /*002a*/ 	.short	(.L_53 - .L_52)
.L_52:
        /*002c*/ 	.word	0x00000000
        /*0030*/ 	.short	0x0001
        /*0032*/ 	.short	0x0008
        /*0034*/ 	.byte	0x00, 0xf5, 0x21, 0x00


	//----- nvinfo : EIATTR_KPARAM_INFO
	.align		4
.L_53:
        /*0038*/ 	.byte	0x04, 0x17
        /*003a*/ 	.short	(.L_55 - .L_54)
.L_54:
        /*003c*/ 	.word	0x00000000
        /*0040*/ 	.short	0x0000
        /*0042*/ 	.short	0x0000
        /*0044*/ 	.byte	0x00, 0xf5, 0x21, 0x00


	//----- nvinfo : EIATTR_SPARSE_MMA_MASK
	.align		4
.L_55:
        /*0048*/ 	.byte	0x03, 0x50
        /*004a*/ 	.short	0x0000


	//----- nvinfo : EIATTR_MAXREG_COUNT
	.align		4
        /*004c*/ 	.byte	0x03, 0x1b
        /*004e*/ 	.short	0x00ff


	//----- nvinfo : EIATTR_MERCURY_ISA_VERSION
	.align		4
        /*0050*/ 	.byte	0x03, 0x5f
        /*0052*/ 	.short	0x0101


	//----- nvinfo : EIATTR_VRC_CTA_INIT_COUNT
	.align		4
        /*0054*/ 	.byte	0x02, 0x4a
	.zero		1
	.zero		1


	//----- nvinfo : EIATTR_EXIT_INSTR_OFFSETS
	.align		4
        /*0058*/ 	.byte	0x04, 0x1c
        /*005a*/ 	.short	(.L_57 - .L_56)


	//   ....[0]....
.L_56:
        /*005c*/ 	.word	0x00000070


	//   ....[1]....
        /*0060*/ 	.word	0x000005c0


	//----- nvinfo : EIATTR_CRS_STACK_SIZE
	.align		4
.L_57:
        /*0064*/ 	.byte	0x04, 0x1e
        /*0066*/ 	.short	(.L_59 - .L_58)
.L_58:
        /*0068*/ 	.word	0x00000000


	//----- nvinfo : EIATTR_CBANK_PARAM_SIZE
	.align		4
.L_59:
        /*006c*/ 	.byte	0x03, 0x19
        /*006e*/ 	.short	0x001c


	//----- nvinfo : EIATTR_PARAM_CBANK
	.align		4
        /*0070*/ 	.byte	0x04, 0x0a
        /*0072*/ 	.short	(.L_61 - .L_60)
	.align		4
.L_60:
        /*0074*/ 	.word	index@(.nv.constant0._Z21gaussian_3d_coeff_gpuPKfS0_Pfi)
        /*0078*/ 	.short	0x0380
        /*007a*/ 	.short	0x001c


	//----- nvinfo : EIATTR_SW_WAR
	.align		4
.L_61:
        /*007c*/ 	.byte	0x04, 0x36
        /*007e*/ 	.short	(.L_63 - .L_62)
.L_62:
        /*0080*/ 	.word	0x00000008
.L_63:


//--------------------- .nv.callgraph             --------------------------
	.section	.nv.callgraph,"",@"SHT_CUDA_CALLGRAPH"
	.align	4
	.sectionentsize	8
	.align		4
        /*0000*/ 	.word	0x00000000
	.align		4
        /*0004*/ 	.word	0xffffffff
	.align		4
        /*0008*/ 	.word	0x00000000
	.align		4
        /*000c*/ 	.word	0xfffffffe
	.align		4
        /*0010*/ 	.word	0x00000000
	.align		4
        /*0014*/ 	.word	0xfffffffd
	.align		4
        /*0018*/ 	.word	0x00000000
	.align		4
        /*001c*/ 	.word	0xfffffffc


//--------------------- .text._Z21extract_fields_kernelPKfS0_S0_iiiiffPf --------------------------
	.section	.text._Z21extract_fields_kernelPKfS0_S0_iiiiffPf,"ax",@progbits
	.align	128
        .global         _Z21extract_fields_kernelPKfS0_S0_iiiiffPf
        .type           _Z21extract_fields_kernelPKfS0_S0_iiiiffPf,@function
        .size           _Z21extract_fields_kernelPKfS0_S0_iiiiffPf,(.L_x_34 - _Z21extract_fields_kernelPKfS0_S0_iiiiffPf)
        .other          _Z21extract_fields_kernelPKfS0_S0_iiiiffPf,@"STO_CUDA_ENTRY STV_DEFAULT"
_Z21extract_fields_kernelPKfS0_S0_iiiiffPf:
.text._Z21extract_fields_kernelPKfS0_S0_iiiiffPf:
[----:B------:R-:W-:Y:S01]  /*0000*/  LDC R1, c[0x0][0x37c] ;  /* 0x0000df00ff017b82 */ /* 0x000fe20000000800 */
[----:B------:R-:W0:Y:S01]  /*0010*/  S2R R8, SR_TID.X ;  /* 0x0000000000087919 */ /* 0x000e220000002100 */
[----:B------:R-:W1:Y:S06]  /*0020*/  LDCU UR5, c[0x0][0x39c] ;  /* 0x00007380ff0577ac */ /* 0x000e6c0008000800 */
[----:B------:R-:W0:Y:S01]  /*0030*/  S2UR UR4, SR_CTAID.X ;  /* 0x00000000000479c3 */ /* 0x000e220000002500 */
[----:B------:R-:W-:Y:S01]  /*0040*/  HFMA2 R11, -RZ, RZ, 1.875, 0 ;  /* 0x3f800000ff0b7431 */ /* 0x000fe200000001ff */
[----:B------:R-:W2:Y:S01]  /*0050*/  S2R R9, SR_TID.Y ;  /* 0x0000000000097919 */ /* 0x000ea20000002200 */
[----:B------:R-:W-:Y:S01]  /*0060*/  BSSY.RECONVERGENT B0, `(.L_x_0) ;  /* 0x0000016000007945 */ /* 0x000fe20003800200 */
[----:B------:R-:W3:Y:S04]  /*0070*/  S2R R10, SR_TID.Z ;  /* 0x00000000000a7919 */ /* 0x000ee80000002300 */
[----:B------:R-:W0:Y:S08]  /*0080*/  LDC R7, c[0x0][0x3a4] ;  /* 0x0000e900ff077b82 */ /* 0x000e300000000800 */
[----:B------:R-:W3:Y:S01]  /*0090*/  S2UR UR6, SR_CTAID.Z ;  /* 0x00000000000679c3 */ /* 0x000ee20000002700 */
[----:B-1----:R-:W-:-:S04]  /*00a0*/  I2FP.F32.S32 R3, UR5 ;  /* 0x0000000500037c45 */ /* 0x002fc80008201400 */
[----:B------:R-:W1:Y:S03]  /*00b0*/  MUFU.RCP R2, R3 ;  /* 0x0000000300027308 */ /* 0x000e660000001000 */
[----:B------:R-:W2:Y:S01]  /*00c0*/  S2UR UR5, SR_CTAID.Y ;  /* 0x00000000000579c3 */ /* 0x000ea20000002600 */
[----:B0-----:R-:W-:-:S05]  /*00d0*/  IMAD R8, R7, UR4, R8 ;  /* 0x0000000407087c24 */ /* 0x001fca000f8e0208 */
[----:B------:R-:W-:Y:S01]  /*00e0*/  I2FP.F32.S32 R0, R8 ;  /* 0x0000000800007245 */ /* 0x000fe20000201400 */
[----:B-1----:R-:W-:Y:S01]  /*00f0*/  FFMA R5, -R3, R2, 1 ;  /* 0x3f80000003057423 */ /* 0x002fe20000000102 */
[----:B---3--:R-:W-:-:S03]  /*0100*/  IMAD R10, R7, UR6, R10 ;  /* 0x00000006070a7c24 */ /* 0x008fc6000f8e020a */
[----:B------:R-:W-:Y:S01]  /*0110*/  FFMA R0, R0, 2, R11 ;  /* 0x4000000000007823 */ /* 0x000fe2000000000b */
[----:B------:R-:W-:-:S03]  /*0120*/  FFMA R5, R2, R5, R2 ;  /* 0x0000000502057223 */ /* 0x000fc60000000002 */
[----:B------:R-:W0:Y:S01]  /*0130*/  FCHK P0, R0, R3 ;  /* 0x0000000300007302 */ /* 0x000e220000000000 */
[----:B------:R-:W-:Y:S01]  /*0140*/  FFMA R2, R0, R5, RZ ;  /* 0x0000000500027223 */ /* 0x000fe200000000ff */
[----:B--2---:R-:W-:-:S03]  /*0150*/  IMAD R9, R7, UR5, R9 ;  /* 0x0000000507097c24 */ /* 0x004fc6000f8e0209 */
[----:B------:R-:W-:-:S04]  /*0160*/  FFMA R4, -R3, R2, R0 ;  /* 0x0000000203047223 */ /* 0x000fc80000000100 */
[----:B------:R-:W-:Y:S01]  /*0170*/  FFMA R11, R5, R4, R2 ;  /* 0x00000004050b7223 */ /* 0x000fe20000000002 */
[----:B0-----:R-:W-:Y:S06]  /*0180*/  @!P0 BRA `(.L_x_1) ;  /* 0x00000000000c8947 */ /* 0x001fec0003800000 */
[----:B------:R-:W-:-:S07]  /*0190*/  MOV R2, 0x1b0 ;  /* 0x000001b000027802 */ /* 0x000fce0000000f00 */
[----:B------:R-:W-:Y:S05]  /*01a0*/  CALL.REL.NOINC `($__internal_0_$__cuda_sm3x_div_rn_noftz_f32_slowpath) ;  /* 0x0000000c00587944 */ /* 0x000fea0003c00000 */
[----:B------:R-:W-:-:S07]  /*01b0*/  MOV R11, R0 ;  /* 0x00000000000b7202 */ /* 0x000fce0000000f00 */
.L_x_1:
[----:B------:R-:W-:Y:S05]  /*01c0*/  BSYNC.RECONVERGENT B0 ;  /* 0x0000000000007941 */ /* 0x000fea0003800200 */
.L_x_0:
[----:B------:R-:W0:Y:S01]  /*01d0*/  MUFU.RCP R4, R3 ;  /* 0x0000000300047308 */ /* 0x000e220000001000 */
[----:B------:R-:W-:Y:S01]  /*01e0*/  HFMA2 R5, -RZ, RZ, 1.875, 0 ;  /* 0x3f800000ff057431 */ /* 0x000fe200000001ff */
[----:B------:R-:W-:Y:S01]  /*01f0*/  I2FP.F32.S32 R0, R9 ;  /* 0x0000000900007245 */ /* 0x000fe20000201400 */
[----:B------:R-:W-:Y:S01]  /*0200*/  BSSY.RECONVERGENT B0, `(.L_x_2) ;  /* 0x000000e000007945 */ /* 0x000fe20003800200 */
[----:B------:R-:W-:-:S03]  /*0210*/  FADD R11, R11, -1 ;  /* 0xbf8000000b0b7421 */ /* 0x000fc60000000000 */
[----:B------:R-:W-:-:S04]  /*0220*/  FFMA R2, R0, 2, R5 ;  /* 0x4000000000027823 */ /* 0x000fc80000000005 */
[----:B------:R-:W1:Y:S01]  /*0230*/  FCHK P0, R2, R3 ;  /* 0x0000000302007302 */ /* 0x000e620000000000 */
[----:B0-----:R-:W-:-:S04]  /*0240*/  FFMA R7, -R3, R4, 1 ;  /* 0x3f80000003077423 */ /* 0x001fc80000000104 */
[----:B------:R-:W-:-:S04]  /*0250*/  FFMA R0, R4, R7, R4 ;  /* 0x0000000704007223 */ /* 0x000fc80000000004 */
[----:B------:R-:W-:-:S04]  /*0260*/  FFMA R5, R0, R2, RZ ;  /* 0x0000000200057223 */ /* 0x000fc800000000ff */
[----:B------:R-:W-:-:S04]  /*0270*/  FFMA R4, -R3, R5, R2 ;  /* 0x0000000503047223 */ /* 0x000fc80000000102 */
[----:B------:R-:W-:Y:S01]  /*0280*/  FFMA R12, R0, R4, R5 ;  /* 0x00000004000c7223 */ /* 0x000fe20000000005 */
[----:B-1----:R-:W-:Y:S06]  /*0290*/  @!P0 BRA `(.L_x_3) ;  /* 0x0000000000108947 */ /* 0x002fec0003800000 */
[----:B------:R-:W-:Y:S02]  /*02a0*/  MOV R0, R2 ;  /* 0x0000000200007202 */ /* 0x000fe40000000f00 */
[----:B------:R-:W-:-:S07]  /*02b0*/  MOV R2, 0x2d0 ;  /* 0x000002d000027802 */ /* 0x000fce0000000f00 */
[----:B------:R-:W-:Y:S05]  /*02c0*/  CALL.REL.NOINC `($__internal_0_$__cuda_sm3x_div_rn_noftz_f32_slowpath) ;  /* 0x0000000c00107944 */ /* 0x000fea0003c00000 */
[----:B------:R-:W-:-:S07]  /*02d0*/  MOV R12, R0 ;  /* 0x00000000000c7202 */ /* 0x000fce0000000f00 */
.L_x_3:
[----:B------:R-:W-:Y:S05]  /*02e0*/  BSYNC.RECONVERGENT B0 ;  /* 0x0000000000007941 */ /* 0x000fea0003800200 */
.L_x_2:
        /* <DEDUP_REMOVED lines=16> */
.L_x_5:
[----:B------:R-:W-:Y:S05]  /*03f0*/  BSYNC.RECONVERGENT B0 ;  /* 0x0000000000007941 */ /* 0x000fea0003800200 */
.L_x_4:
[----:B------:R-:W0:Y:S01]  /*0400*/  LDCU UR4, c[0x0][0x398] ;  /* 0x00007300ff0477ac */ /* 0x000e220008000800 */
[----:B------:R-:W-:Y:S01]  /*0410*/  MOV R15, RZ ;  /* 0x000000ff000f7202 */ /* 0x000fe20000000f00 */
[----:B------:R-:W1:Y:S01]  /*0420*/  LDCU.64 UR6, c[0x0][0x358] ;  /* 0x00006b00ff0677ac */ /* 0x000e620008000a00 */
[----:B0-----:R-:W-:-:S09]  /*0430*/  UISETP.GE.AND UP0, UPT, UR4, 0x1, UPT ;  /* 0x000000010400788c */ /* 0x001fd2000bf06270 */
[----:B-1----:R-:W-:Y:S05]  /*0440*/  BRA.U !UP0, `(.L_x_6) ;  /* 0x0000000908947547 */ /* 0x002fea000b800000 */
[----:B------:R-:W0:Y:S01]  /*0450*/  LDC.64 R2, c[0x0][0x3a8] ;  /* 0x0000ea00ff027b82 */ /* 0x000e220000000a00 */
[----:B------:R-:W-:Y:S01]  /*0460*/  UISETP.NE.AND UP0, UPT, UR4, 0x1, UPT ;  /* 0x000000010400788c */ /* 0x000fe2000bf05270 */
[----:B------:R-:W-:Y:S01]  /*0470*/  FADD R0, R0, -1 ;  /* 0xbf80000000007421 */ /* 0x000fe20000000000 */
[----:B------:R-:W-:Y:S01]  /*0480*/  CS2R R14, SRZ ;  /* 0x00000000000e7805 */ /* 0x000fe2000001ff00 */
[----:B0-----:R-:W-:-:S06]  /*0490*/  FMUL R13, R2, R3 ;  /* 0x00000003020d7220 */ /* 0x001fcc0000400000 */
[----:B------:R-:W-:Y:S05]  /*04a0*/  BRA.U !UP0, `(.L_x_7) ;  /* 0x0000000508a47547 */ /* 0x000fea000b800000 */
[----:B------:R-:W0:Y:S01]  /*04b0*/  LDC.64 R2, c[0x0][0x388] ;  /* 0x0000e200ff027b82 */ /* 0x000e220000000a00 */
[----:B------:R-:W-:Y:S01]  /*04c0*/  ULOP3.LUT UR4, UR4, 0x7ffffffe, URZ, 0xc0, !UPT ;  /* 0x7ffffffe04047892 */ /* 0x000fe2000f8ec0ff */
[----:B------:R-:W-:Y:S01]  /*04d0*/  HFMA2 R15, -RZ, RZ, 0, 0 ;  /* 0x00000000ff0f7431 */ /* 0x000fe200000001ff */
[----:B------:R-:W-:-:S04]  /*04e0*/  MOV R17, RZ ;  /* 0x000000ff00117202 */ /* 0x000fc80000000f00 */
[----:B------:R-:W-:-:S07]  /*04f0*/  MOV R14, UR4 ;  /* 0x00000004000e7c02 */ /* 0x000fce0008000f00 */
.L_x_12:
[----:B------:R-:W1:Y:S01]  /*0500*/  LDC.64 R4, c[0x0][0x380] ;  /* 0x0000e000ff047b82 */ /* 0x000e620000000a00 */
[----:B------:R-:W-:-:S05]  /*0510*/  LEA R7, R17, R17, 0x1 ;  /* 0x0000001111077211 */ /* 0x000fca00078e08ff */
[----:B-1----:R-:W-:-:S05]  /*0520*/  IMAD.WIDE.U32 R4, R7, 0x4, R4 ;  /* 0x0000000407047825 */ /* 0x002fca00078e0004 */
[----:B------:R-:W2:Y:S01]  /*0530*/  LDG.E.CONSTANT R16, desc[UR6][R4.64] ;  /* 0x0000000604107981 */ /* 0x000ea2000c1e9900 */
[----:B------:R-:W-:Y:S01]  /*0540*/  BSSY.RECONVERGENT B0, `(.L_x_8) ;  /* 0x000002d000007945 */ /* 0x000fe20003800200 */
[----:B--2---:R-:W-:-:S05]  /*0550*/  FADD R16, R11, -R16 ;  /* 0x800000100b107221 */ /* 0x004fca0000000000 */
[----:B------:R-:W-:-:S13]  /*0560*/  FSETP.GT.AND P0, PT, |R16|, R13, PT ;  /* 0x0000000d1000720b */ /* 0x000fda0003f04200 */
[----:B------:R-:W-:Y:S05]  /*0570*/  @P0 BRA `(.L_x_9) ;  /* 0x0000000000a40947 */ /* 0x000fea0003800000 */
[----:B------:R-:W2:Y:S02]  /*0580*/  LDG.E.CONSTANT R7, desc[UR6][R4.64+0x4] ;  /* 0x0000040604077981 */ /* 0x000ea4000c1e9900 */
[----:B--2---:R-:W-:-:S05]  /*0590*/  FADD R20, R12, -R7 ;  /* 0x800000070c147221 */ /* 0x004fca0000000000 */
[----:B------:R-:W-:-:S13]  /*05a0*/  FSETP.GT.AND P0, PT, |R20|, R13, PT ;  /* 0x0000000d1400720b */ /* 0x000fda0003f04200 */
[----:B------:R-:W-:Y:S05]  /*05b0*/  @P0 BRA `(.L_x_9) ;  /* 0x0000000000940947 */ /* 0x000fea0003800000 */
[----:B------:R-:W2:Y:S02]  /*05c0*/  LDG.E.CONSTANT R7, desc[UR6][R4.64+0x8] ;  /* 0x0000080604077981 */ /* 0x000ea4000c1e9900 */
[----:B--2---:R-:W-:-:S05]  /*05d0*/  FADD R18, R0, -R7 ;  /* 0x8000000700127221 */ /* 0x004fca0000000000 */
[----:B------:R-:W-:-:S13]  /*05e0*/  FSETP.GT.AND P0, PT, |R18|, R13, PT ;  /* 0x0000000d1200720b */ /* 0x000fda0003f04200 */
[----:B------:R-:W-:Y:S05]  /*05f0*/  @P0 BRA `(.L_x_9) ;  /* 0x0000000000840947 */ /* 0x000fea0003800000 */
[----:B------:R-:W-:-:S04]  /*0600*/  IMAD R7, R17, 0x6, RZ ;  /* 0x0000000611077824 */ /* 0x000fc800078e02ff */
[----:B0-----:R-:W-:-:S05]  /*0610*/  IMAD.WIDE.U32 R6, R7, 0x4, R2 ;  /* 0x0000000407067825 */ /* 0x001fca00078e0002 */
[----:B------:R-:W2:Y:S04]  /*0620*/  LDG.E.CONSTANT R27, desc[UR6][R6.64+0xc] ;  /* 0x00000c06061b7981 */ /* 0x000ea8000c1e9900 */
[----:B------:R-:W3:Y:S04]  /*0630*/  LDG.E.CONSTANT R25, desc[UR6][R6.64+0x4] ;  /* 0x0000040606197981 */ /* 0x000ee8000c1e9900 */
[----:B------:R-:W4:Y:S04]  /*0640*/  LDG.E.CONSTANT R29, desc[UR6][R6.64+0x10] ;  /* 0x00001006061d7981 */ /* 0x000f28000c1e9900 */
[----:B------:R-:W5:Y:S04]  /*0650*/  LDG.E.CONSTANT R23, desc[UR6][R6.64] ;  /* 0x0000000606177981 */ /* 0x000f68000c1e9900 */
[----:B------:R-:W5:Y:S04]  /*0660*/  LDG.E.CONSTANT R19, desc[UR6][R6.64+0x8] ;  /* 0x0000080606137981 */ /* 0x000f68000c1e9900 */
[----:B------:R-:W5:Y:S01]  /*0670*/  LDG.E.CONSTANT R21, desc[UR6][R6.64+0x14] ;  /* 0x0000140606157981 */ /* 0x000f62000c1e9900 */
[----:B--2---:R-:W-:-:S04]  /*0680*/  FMUL R27, R20, R27 ;  /* 0x0000001b141b7220 */ /* 0x004fc80000400000 */
[-C--:B---3--:R-:W-:Y:S01]  /*0690*/  FFMA R27, R16, R25.reuse, R27 ;  /* 0x00000019101b7223 */ /* 0x088fe2000000001b */
[----:B------:R-:W-:-:S03]  /*06a0*/  FMUL R25, R20, R25 ;  /* 0x0000001914197220 */ /* 0x000fc60000400000 */
[-C--:B----4-:R-:W-:Y:S01]  /*06b0*/  FFMA R27, R18, R29.reuse, R27 ;  /* 0x0000001d121b7223 */ /* 0x090fe2000000001b */
[----:B------:R-:W-:Y:S01]  /*06c0*/  FMUL R22, R20, R29 ;  /* 0x0000001d14167220 */ /* 0x000fe20000400000 */
[----:B-----5:R-:W-:Y:S02]  /*06d0*/  FFMA R23, R16, R23, R25 ;  /* 0x0000001710177223 */ /* 0x020fe40000000019 */
[----:B------:R-:W-:Y:S01]  /*06e0*/  FMUL R20, R20, R27 ;  /* 0x0000001b14147220 */ /* 0x000fe20000400000 */
[-C--:B------:R-:W-:Y:S01]  /*06f0*/  FFMA R22, R16, R19.reuse, R22 ;  /* 0x0000001310167223 */ /* 0x080fe20000000016 */
[----:B------:R-:W-:-:S03]  /*0700*/  FFMA R23, R18, R19, R23 ;  /* 0x0000001312177223 */ /* 0x000fc60000000017 */
[----:B------:R-:W-:Y:S01]  /*0710*/  FFMA R21, R18, R21, R22 ;  /* 0x0000001512157223 */ /* 0x000fe20000000016 */
[----:B------:R-:W-:-:S04]  /*0720*/  FFMA R20, R16, R23, R20 ;  /* 0x0000001710147223 */ /* 0x000fc80000000014 */
[----:B------:R-:W-:-:S04]  /*0730*/  FFMA R20, R18, R21, R20 ;  /* 0x0000001512147223 */ /* 0x000fc80000000014 */
[----:B------:R-:W-:-:S05]  /*0740*/  FMUL R20, R20, -0.5 ;  /* 0xbf00000014147820 */ /* 0x000fca0000400000 */
[----:B------:R-:W-:-:S13]  /*0750*/  FSETP.GT.AND P1, PT, R20, RZ, PT ;  /* 0x000000ff1400720b */ /* 0x000fda0003f24000 */
[----:B------:R-:W0:Y:S02]  /*0760*/  @!P1 LDC.64 R6, c[0x0][0x390] ;  /* 0x0000e400ff069b82 */ /* 0x000e240000000a00 */
[----:B0-----:R-:W-:-:S06]  /*0770*/  @!P1 IMAD.WIDE.U32 R6, R17, 0x4, R6 ;  /* 0x0000000411069825 */ /* 0x001fcc00078e0006 */
[----:B------:R-:W2:Y:S01]  /*0780*/  @!P1 LDG.E.CONSTANT R6, desc[UR6][R6.64] ;  /* 0x0000000606069981 */ /* 0x000ea2000c1e9900 */
[----:B------:R-:W-:Y:S01]  /*0790*/  @!P1 FMUL R16, R20, 1.4426950216293334961 ;  /* 0x3fb8aa3b14109820 */ /* 0x000fe20000400000 */
[----:B------:R-:W-:-:S04]  /*07a0*/  PLOP3.LUT P0, PT, PT, PT, PT, 0x80, 0x8 ;  /* 0x000000000008781c */ /* 0x000fc80003f0f070 */
[----:B------:R-:W-:-:S04]  /*07b0*/  @!P1 FSETP.GEU.AND P2, PT, R16, -126, PT ;  /* 0xc2fc00001000980b */ /* 0x000fc80003f4e000 */
[----:B------:R-:W-:-:S13]  /*07c0*/  @!P1 PLOP3.LUT P0, PT, P2, PT, PT, 0x80, 0x8 ;  /* 0x000000000008981c */ /* 0x000fda000170f070 */
[----:B------:R-:W-:-:S04]  /*07d0*/  @!P0 FMUL R16, R16, 0.5 ;  /* 0x3f00000010108820 */ /* 0x000fc80000400000 */
[----:B------:R-:W0:Y:S02]  /*07e0*/  @!P1 MUFU.EX2 R18, R16 ;  /* 0x0000001000129308 */ /* 0x000e240000000800 */
[----:B0-----:R-:W-:-:S04]  /*07f0*/  @!P0 FMUL R18, R18, R18 ;  /* 0x0000001212128220 */ /* 0x001fc80000400000 */
[----:B--2---:R-:W-:-:S07]  /*0800*/  @!P1 FFMA R15, R18, R6, R15 ;  /* 0x00000006120f9223 */ /* 0x004fce000000000f */
.L_x_9:
[----:B------:R-:W-:Y:S05]  /*0810*/  BSYNC.RECONVERGENT B0 ;  /* 0x0000000000007941 */ /* 0x000fea0003800200 */
.L_x_8:
        /* <DEDUP_REMOVED lines=13> */
[----:B------:R-:W-:-:S05]  /*08f0*/  HFMA2 R4, -RZ, RZ, 0, 3.5762786865234375e-07 ;  /* 0x00000006ff047431 */ /* 0x000fca00000001ff */
[----:B------:R-:W-:-:S04]  /*0900*/  IMAD R5, R17, R4, 0x6 ;  /* 0x0000000611057424 */ /* 0x000fc800078e0204 */
        /* <DEDUP_REMOVED lines=21> */
[----:B------:R-:W-:Y:S05]  /*0a60*/  @P0 BRA `(.L_x_11) ;  /* 0x0000000000240947 */ /* 0x000fea0003800000 */
[----:B------:R-:W0:Y:S02]  /*0a70*/  LDC.64 R4, c[0x0][0x390] ;  /* 0x0000e400ff047b82 */ /* 0x000e240000000a00 */
[----:B0-----:R-:W-:-:S06]  /*0a80*/  IMAD.WIDE.U32 R4, R17, 0x4, R4 ;  /* 0x0000000411047825 */ /* 0x001fcc00078e0004 */
[----:B------:R-:W2:Y:S01]  /*0a90*/  LDG.E.CONSTANT R4, desc[UR6][R4.64+0x4] ;  /* 0x0000040604047981 */ /* 0x000ea2000c1e9900 */
[----:B------:R-:W-:-:S05]  /*0aa0*/  FMUL R6, R16, 1.4426950216293334961 ;  /* 0x3fb8aa3b10067820 */ /* 0x000fca0000400000 */
[----:B------:R-:W-:-:S13]  /*0ab0*/  FSETP.GEU.AND P0, PT, R6, -126, PT ;  /* 0xc2fc00000600780b */ /* 0x000fda0003f0e000 */
[----:B------:R-:W-:-:S04]  /*0ac0*/  @!P0 FMUL R6, R6, 0.5 ;  /* 0x3f00000006068820 */ /* 0x000fc80000400000 */
[----:B------:R-:W0:Y:S02]  /*0ad0*/  MUFU.EX2 R16, R6 ;  /* 0x0000000600107308 */ /* 0x000e240000000800 */
[----:B0-----:R-:W-:-:S04]  /*0ae0*/  @!P0 FMUL R16, R16, R16 ;  /* 0x0000001010108220 */ /* 0x001fc80000400000 */
[----:B--2---:R-:W-:-:S07]  /*0af0*/  FFMA R15, R16, R4, R15 ;  /* 0x00000004100f7223 */ /* 0x004fce000000000f */
.L_x_11:
[----:B------:R-:W-:Y:S05]  /*0b00*/  BSYNC.RECONVERGENT B0 ;  /* 0x0000000000007941 */ /* 0x000fea0003800200 */
.L_x_10:
[----:B------:R-:W-:-:S04]  /*0b10*/  IADD3 R17, PT, PT, R17, 0x2, RZ ;  /* 0x0000000211117810 */ /* 0x000fc80007ffe0ff */
[----:B------:R-:W-:-:S13]  /*0b20*/  ISETP.NE.AND P0, PT, R17, R14, PT ;  /* 0x0000000e1100720c */ /* 0x000fda0003f05270 */
[----:B------:R-:W-:Y:S05]  /*0b30*/  @P0 BRA `(.L_x_12) ;  /* 0xfffffff800700947 */ /* 0x000fea000383ffff */
.L_x_7:
[----:B------:R-:W1:Y:S02]  /*0b40*/  LDCU UR4, c[0x0][0x398] ;  /* 0x00007300ff0477ac */ /* 0x000e640008000800 */
[----:B-1----:R-:W-:-:S04]  /*0b50*/  ULOP3.LUT UR4, UR4, 0x1, URZ, 0xc0, !UPT ;  /* 0x0000000104047892 */ /* 0x002fc8000f8ec0ff */
[----:B------:R-:W-:-:S09]  /*0b60*/  UISETP.NE.U32.AND UP0, UPT, UR4, 0x1, UPT ;  /* 0x000000010400788c */ /* 0x000fd2000bf05070 */
[----:B------:R-:W-:Y:S05]  /*0b70*/  BRA.U UP0, `(.L_x_6) ;  /* 0x0000000100c87547 */ /* 0x000fea000b800000 */
[----:B------:R-:W1:Y:S01]  /*0b80*/  LDC.64 R4, c[0x0][0x380] ;  /* 0x0000e000ff047b82 */ /* 0x000e620000000a00 */
[----:B0-----:R-:W-:-:S05]  /*0b90*/  LEA R3, R14, R14, 0x1 ;  /* 0x0000000e0e037211 */ /* 0x001fca00078e08ff */
        /* <DEDUP_REMOVED lines=14> */
[----:B------:R-:W0:Y:S01]  /*0c80*/  LDC.64 R4, c[0x0][0x388] ;  /* 0x0000e200ff047b82 */ /* 0x000e220000000a00 */
        /* <DEDUP_REMOVED lines=32> */
.L_x_13:
[----:B------:R-:W-:Y:S05]  /*0e90*/  BSYNC.RECONVERGENT B0 ;  /* 0x0000000000007941 */ /* 0x000fea0003800200 */
.L_x_6:
[----:B------:R-:W1:Y:S01]  /*0ea0*/  LDCU UR4, c[0x0][0x39c] ;  /* 0x00007380ff0477ac */ /* 0x000e620008000800 */
[----:B0-----:R-:W0:Y:S01]  /*0eb0*/  LDC.64 R2, c[0x0][0x3b0] ;  /* 0x0000ec00ff027b82 */ /* 0x001e220000000a00 */
[----:B-1----:R-:W-:-:S04]  /*0ec0*/  IMAD R9, R8, UR4, R9 ;  /* 0x0000000408097c24 */ /* 0x002fc8000f8e0209 */
[----:B------:R-:W-:-:S04]  /*0ed0*/  IMAD R9, R9, UR4, R10 ;  /* 0x0000000409097c24 */ /* 0x000fc8000f8e020a */
[----:B0-----:R-:W-:-:S05]  /*0ee0*/  IMAD.WIDE R2, R9, 0x4, R2 ;  /* 0x0000000409027825 */ /* 0x001fca00078e0202 */
[----:B------:R-:W-:Y:S01]  /*0ef0*/  STG.E desc[UR6][R2.64], R15 ;  /* 0x0000000f02007986 */ /* 0x000fe2000c101906 */
[----:B------:R-:W-:Y:S05]  /*0f00*/  EXIT ;  /* 0x000000000000794d */ /* 0x000fea0003800000 */
        .weak           $__internal_0_$__cuda_sm3x_div_rn_noftz_f32_slowpath
        .type           $__internal_0_$__cuda_sm3x_div_rn_noftz_f32_slowpath,@function
        .size           $__internal_0_$__cuda_sm3x_div_rn_noftz_f32_slowpath,(.L_x_34 - $__internal_0_$__cuda_sm3x_div_rn_noftz_f32_slowpath)
$__internal_0_$__cuda_sm3x_div_rn_noftz_f32_slowpath:
[----:B------:R-:W-:Y:S01]  /*0f10*/  SHF.R.U32.HI R5, RZ, 0x17, R3 ;  /* 0x00000017ff057819 */ /* 0x000fe20000011603 */
[----:B------:R-:W-:Y:S01]  /*0f20*/  BSSY.RECONVERGENT B1, `(.L_x_14) ;  /* 0x0000063000017945 */ /* 0x000fe20003800200 */
[----:B------:R-:W-:Y:S02]  /*0f30*/  SHF.R.U32.HI R4, RZ, 0x17, R0 ;  /* 0x00000017ff047819 */ /* 0x000fe40000011600 */
[----:B------:R-:W-:Y:S02]  /*0f40*/  LOP3.LUT R5, R5, 0xff, RZ, 0xc0, !PT ;  /* 0x000000ff05057812 */ /* 0x000fe400078ec0ff */
[----:B------:R-:W-:Y:S02]  /*0f50*/  LOP3.LUT R14, R4, 0xff, RZ, 0xc0, !PT ;  /* 0x000000ff040e7812 */ /* 0x000fe400078ec0ff */
[----:B------:R-:W-:Y:S02]  /*0f60*/  IADD3 R13, PT, PT, R5, -0x1, RZ ;  /* 0xffffffff050d7810 */ /* 0x000fe40007ffe0ff */
[----:B------:R-:W-:-:S02]  /*0f70*/  IADD3 R6, PT, PT, R14, -0x1, RZ ;  /* 0xffffffff0e067810 */ /* 0x000fc40007ffe0ff */
[----:B------:R-:W-:Y:S02]  /*0f80*/  ISETP.GT.U32.AND P0, PT, R13, 0xfd, PT ;  /* 0x000000fd0d00780c */ /* 0x000fe40003f04070 */
[----:B------:R-:W-:Y:S02]  /*0f90*/  MOV R7, R3 ;  /* 0x0000000300077202 */ /* 0x000fe40000000f00 */
[----:B------:R-:W-:-:S13]  /*0fa0*/  ISETP.GT.U32.OR P0, PT, R6, 0xfd, P0 ;  /* 0x000000fd0600780c */ /* 0x000fda0000704470 */
[----:B------:R-:W-:Y:S01]  /*0fb0*/  @!P0 MOV R4, RZ ;  /* 0x000000ff00048202 */ /* 0x000fe20000000f00 */
[----:B------:R-:W-:Y:S06]  /*0fc0*/  @!P0 BRA `(.L_x_15) ;  /* 0x00000000005c8947 */ /* 0x000fec0003800000 */
[----:B------:R-:W-:Y:S02]  /*0fd0*/  FSETP.GTU.FTZ.AND P0, PT, |R0|, +INF , PT ;  /* 0x7f8000000000780b */ /* 0x000fe40003f1c200 */
[----:B------:R-:W-:-:S04]  /*0fe0*/  FSETP.GTU.FTZ.AND P1, PT, |R3|, +INF , PT ;  /* 0x7f8000000300780b */ /* 0x000fc80003f3c200 */
[----:B------:R-:W-:-:S13]  /*0ff0*/  PLOP3.LUT P0, PT, P0, P1, PT, 0xf8, 0x8f ;  /* 0x00000000008f781c */ /* 0x000fda0000703f70 */
[----:B------:R-:W-:Y:S05]  /*1000*/  @P0 BRA `(.L_x_16) ;  /* 0x00000004004c0947 */ /* 0x000fea0003800000 */
[----:B------:R-:W-:-:S13]  /*1010*/  LOP3.LUT P0, RZ, R7, 0x7fffffff, R0, 0xc8, !PT ;  /* 0x7fffffff07ff7812 */ /* 0x000fda000780c800 */
[----:B------:R-:W-:Y:S05]  /*1020*/  @!P0 BRA `(.L_x_17) ;  /* 0x00000004003c8947 */ /* 0x000fea0003800000 */
[C---:B------:R-:W-:Y:S02]  /*1030*/  FSETP.NEU.FTZ.AND P2, PT, |R0|.reuse, +INF , PT ;  /* 0x7f8000000000780b */ /* 0x040fe40003f5d200 */
[----:B------:R-:W-:Y:S02]  /*1040*/  FSETP.NEU.FTZ.AND P1, PT, |R3|, +INF , PT ;  /* 0x7f8000000300780b */ /* 0x000fe40003f3d200 */
[----:B------:R-:W-:-:S11]  /*1050*/  FSETP.NEU.FTZ.AND P0, PT, |R0|, +INF , PT ;  /* 0x7f8000000000780b */ /* 0x000fd60003f1d200 */
[----:B------:R-:W-:Y:S05]  /*1060*/  @!P1 BRA !P2, `(.L_x_17) ;  /* 0x00000004002c9947 */ /* 0x000fea0005000000 */
[----:B------:R-:W-:-:S04]  /*1070*/  LOP3.LUT P2, RZ, R0, 0x7fffffff, RZ, 0xc0, !PT ;  /* 0x7fffffff00ff7812 */ /* 0x000fc8000784c0ff */
[----:B------:R-:W-:-:S13]  /*1080*/  PLOP3.LUT P1, PT, P1, P2, PT, 0x2f, 0xf2 ;  /* 0x0000000000f2781c */ /* 0x000fda0000f24577 */
[----:B------:R-:W-:Y:S05]  /*1090*/  @P1 BRA `(.L_x_18) ;  /* 0x0000000400181947 */ /* 0x000fea0003800000 */
[----:B------:R-:W-:-:S04]  /*10a0*/  LOP3.LUT P1, RZ, R7, 0x7fffffff, RZ, 0xc0, !PT ;  /* 0x7fffffff07ff7812 */ /* 0x000fc8000782c0ff */
[----:B------:R-:W-:-:S13]  /*10b0*/  PLOP3.LUT P0, PT, P0, P1, PT, 0x2f, 0xf2 ;  /* 0x0000000000f2781c */ /* 0x000fda0000702577 */
[----:B------:R-:W-:Y:S05]  /*10c0*/  @P0 BRA `(.L_x_19) ;  /* 0x0000000400000947 */ /* 0x000fea0003800000 */
[----:B------:R-:W-:Y:S02]  /*10d0*/  ISETP.GE.AND P0, PT, R6, RZ, PT ;  /* 0x000000ff0600720c */ /* 0x000fe40003f06270 */
[----:B------:R-:W-:-:S11]  /*10e0*/  ISETP.GE.AND P1, PT, R13, RZ, PT ;  /* 0x000000ff0d00720c */ /* 0x000fd60003f26270 */
[----:B------:R-:W-:Y:S01]  /*10f0*/  @P0 MOV R4, RZ ;  /* 0x000000ff00040202 */ /* 0x000fe20000000f00 */
[----:B------:R-:W-:Y:S01]  /*1100*/  @!P0 FFMA R0, R0, 1.84467440737095516160e+19, RZ ;  /* 0x5f80000000008823 */ /* 0x000fe200000000ff */
[----:B------:R-:W-:Y:S01]  /*1110*/  @!P0 MOV R4, 0xffffffc0 ;  /* 0xffffffc000048802 */ /* 0x000fe20000000f00 */
[----:B------:R-:W-:-:S03]  /*1120*/  @!P1 FFMA R7, R3, 1.84467440737095516160e+19, RZ ;  /* 0x5f80000003079823 */ /* 0x000fc600000000ff */
[----:B------:R-:W-:-:S07]  /*1130*/  @!P1 IADD3 R4, PT, PT, R4, 0x40, RZ ;  /* 0x0000004004049810 */ /* 0x000fce0007ffe0ff */
.L_x_15:
[----:B------:R-:W-:Y:S01]  /*1140*/  LEA R6, R5, 0xc0800000, 0x17 ;  /* 0xc080000005067811 */ /* 0x000fe200078eb8ff */
[----:B------:R-:W-:Y:S03]  /*1150*/  BSSY.RECONVERGENT B2, `(.L_x_20) ;  /* 0x0000036000027945 */ /* 0x000fe60003800200 */
[----:B------:R-:W-:Y:S02]  /*1160*/  IADD3 R7, PT, PT, -R6, R7, RZ ;  /* 0x0000000706077210 */ /* 0x000fe40007ffe1ff */
[----:B------:R-:W-:Y:S02]  /*1170*/  IADD3 R6, PT, PT, R14, -0x7f, RZ ;  /* 0xffffff810e067810 */ /* 0x000fe40007ffe0ff */
[----:B------:R0:W1:Y:S01]  /*1180*/  MUFU.RCP R13, R7 ;  /* 0x00000007000d7308 */ /* 0x0000620000001000 */
[----:B------:R-:W-:Y:S02]  /*1190*/  FADD.FTZ R15, -R7, -RZ ;  /* 0x800000ff070f7221 */ /* 0x000fe40000010100 */
[C---:B------:R-:W-:Y:S01]  /*11a0*/  IMAD R0, R6.reuse, -0x800000, R0 ;  /* 0xff80000006007824 */ /* 0x040fe200078e0200 */
[----:B0-----:R-:W-:-:S04]  /*11b0*/  IADD3 R7, PT, PT, R6, 0x7f, -R5 ;  /* 0x0000007f06077810 */ /* 0x001fc80007ffe805 */
[----:B------:R-:W-:Y:S01]  /*11c0*/  IADD3 R7, PT, PT, R7, R4, RZ ;  /* 0x0000000407077210 */ /* 0x000fe20007ffe0ff */
[----:B-1----:R-:W-:-:S04]  /*11d0*/  FFMA R14, R13, R15, 1 ;  /* 0x3f8000000d0e7423 */ /* 0x002fc8000000000f */
[----:B------:R-:W-:-:S04]  /*11e0*/  FFMA R16, R13, R14, R13 ;  /* 0x0000000e0d107223 */ /* 0x000fc8000000000d */
[----:B------:R-:W-:-:S04]  /*11f0*/  FFMA R13, R0, R16, RZ ;  /* 0x00000010000d7223 */ /* 0x000fc800000000ff */
[----:B------:R-:W-:-:S04]  /*1200*/  FFMA R14, R15, R13, R0 ;  /* 0x0000000d0f0e7223 */ /* 0x000fc80000000000 */
[----:B------:R-:W-:-:S04]  /*1210*/  FFMA R13, R16, R14, R13 ;  /* 0x0000000e100d7223 */ /* 0x000fc8000000000d */
[----:B------:R-:W-:-:S04]  /*1220*/  FFMA R14, R15, R13, R0 ;  /* 0x0000000d0f0e7223 */ /* 0x000fc80000000000 */
[----:B------:R-:W-:-:S05]  /*1230*/  FFMA R0, R16, R14, R13 ;  /* 0x0000000e10007223 */ /* 0x000fca000000000d */
[----:B------:R-:W-:-:S04]  /*1240*/  SHF.R.U32.HI R5, RZ, 0x17, R0 ;  /* 0x00000017ff057819 */ /* 0x000fc80000011600 */
[----:B------:R-:W-:-:S04]  /*1250*/  LOP3.LUT R5, R5, 0xff, RZ, 0xc0, !PT ;  /* 0x000000ff05057812 */ /* 0x000fc800078ec0ff */
[----:B------:R-:W-:-:S04]  /*1260*/  IADD3 R15, PT, PT, R5, R7, RZ ;  /* 0x00000007050f7210 */ /* 0x000fc80007ffe0ff */
[----:B------:R-:W-:-:S04]  /*1270*/  IADD3 R4, PT, PT, R15, -0x1, RZ ;  /* 0xffffffff0f047810 */ /* 0x000fc80007ffe0ff */
[----:B------:R-:W-:-:S13]  /*1280*/  ISETP.GE.U32.AND P0, PT, R4, 0xfe, PT ;  /* 0x000000fe0400780c */ /* 0x000fda0003f06070 */
[----:B------:R-:W-:Y:S05]  /*1290*/  @!P0 BRA `(.L_x_21) ;  /* 0x0000000000808947 */ /* 0x000fea0003800000 */
[----:B------:R-:W-:-:S13]  /*12a0*/  ISETP.GT.AND P0, PT, R15, 0xfe, PT ;  /* 0x000000fe0f00780c */ /* 0x000fda0003f04270 */
[----:B------:R-:W-:Y:S05]  /*12b0*/  @P0 BRA `(.L_x_22) ;  /* 0x00000000006c0947 */ /* 0x000fea0003800000 */
[----:B------:R-:W-:-:S13]  /*12c0*/  ISETP.GE.AND P0, PT, R15, 0x1, PT ;  /* 0x000000010f00780c */ /* 0x000fda0003f06270 */
[----:B------:R-:W-:Y:S05]  /*12d0*/  @P0 BRA `(.L_x_23) ;  /* 0x0000000000740947 */ /* 0x000fea0003800000 */
[----:B------:R-:W-:Y:S02]  /*12e0*/  ISETP.GE.AND P0, PT, R15, -0x18, PT ;  /* 0xffffffe80f00780c */ /* 0x000fe40003f06270 */
[----:B------:R-:W-:-:S11]  /*12f0*/  LOP3.LUT R0, R0, 0x80000000, RZ, 0xc0, !PT ;  /* 0x8000000000007812 */ /* 0x000fd600078ec0ff */
[----:B------:R-:W-:Y:S05]  /*1300*/  @!P0 BRA `(.L_x_23) ;  /* 0x0000000000688947 */ /* 0x000fea0003800000 */
[CCC-:B------:R-:W-:Y:S01]  /*1310*/  FFMA.RZ R4, R16.reuse, R14.reuse, R13.reuse ;  /* 0x0000000e10047223 */ /* 0x1c0fe2000000c00d */
[C---:B------:R-:W-:Y:S01]  /*1320*/  IADD3 R7, PT, PT, R15.reuse, 0x20, RZ ;  /* 0x000000200f077810 */ /* 0x040fe20007ffe0ff */
[-CC-:B------:R-:W-:Y:S01]  /*1330*/  FFMA.RM R5, R16, R14.reuse, R13.reuse ;  /* 0x0000000e10057223 */ /* 0x180fe2000000400d */
[C---:B------:R-:W-:Y:S02]  /*1340*/  ISETP.NE.AND P2, PT, R15.reuse, RZ, PT ;  /* 0x000000ff0f00720c */ /* 0x040fe40003f45270 */
[----:B------:R-:W-:Y:S01]  /*1350*/  LOP3.LUT R6, R4, 0x7fffff, RZ, 0xc0, !PT ;  /* 0x007fffff04067812 */ /* 0x000fe200078ec0ff */
[----:B------:R-:W-:Y:S01]  /*1360*/  FFMA.RP R4, R16, R14, R13 ;  /* 0x0000000e10047223 */ /* 0x000fe2000000800d */
[C---:B------:R-:W-:Y:S02]  /*1370*/  ISETP.NE.AND P1, PT, R15.reuse, RZ, PT ;  /* 0x000000ff0f00720c */ /* 0x040fe40003f25270 */
[----:B------:R-:W-:Y:S02]  /*1380*/  LOP3.LUT R6, R6, 0x800000, RZ, 0xfc, !PT ;  /* 0x0080000006067812 */ /* 0x000fe400078efcff */
[----:B------:R-:W-:-:S02]  /*1390*/  IADD3 R13, PT, PT, -R15, RZ, RZ ;  /* 0x000000ff0f0d7210 */ /* 0x000fc40007ffe1ff */
[----:B------:R-:W-:Y:S02]  /*13a0*/  SHF.L.U32 R7, R6, R7, RZ ;  /* 0x0000000706077219 */ /* 0x000fe400000006ff */
[----:B------:R-:W-:Y:S02]  /*13b0*/  FSETP.NEU.FTZ.AND P0, PT, R4, R5, PT ;  /* 0x000000050400720b */ /* 0x000fe40003f1d000 */
[----:B------:R-:W-:Y:S02]  /*13c0*/  SEL R5, R13, RZ, P2 ;  /* 0x000000ff0d057207 */ /* 0x000fe40001000000 */
[----:B------:R-:W-:Y:S02]  /*13d0*/  ISETP.NE.AND P1, PT, R7, RZ, P1 ;  /* 0x000000ff0700720c */ /* 0x000fe40000f25270 */
[----:B------:R-:W-:Y:S02]  /*13e0*/  SHF.R.U32.HI R5, RZ, R5, R6 ;  /* 0x00000005ff057219 */ /* 0x000fe40000011606 */
[----:B------:R-:W-:-:S02]  /*13f0*/  PLOP3.LUT P0, PT, P0, P1, PT, 0xf8, 0x8f ;  /* 0x00000000008f781c */ /* 0x000fc40000703f70 */
[----:B------:R-:W-:Y:S02]  /*1400*/  SHF.R.U32.HI R7, RZ, 0x1, R5 ;  /* 0x00000001ff077819 */ /* 0x000fe40000011605 */
[----:B------:R-:W-:-:S04]  /*1410*/  SEL R4, RZ, 0x1, !P0 ;  /* 0x00000001ff047807 */ /* 0x000fc80004000000 */
[----:B------:R-:W-:-:S04]  /*1420*/  LOP3.LUT R4, R4, 0x1, R7, 0xf8, !PT ;  /* 0x0000000104047812 */ /* 0x000fc800078ef807 */
[----:B------:R-:W-:-:S04]  /*1430*/  LOP3.LUT R4, R4, R5, RZ, 0xc0, !PT ;  /* 0x0000000504047212 */ /* 0x000fc800078ec0ff */
[----:B------:R-:W-:-:S04]  /*1440*/  IADD3 R7, PT, PT, R7, R4, RZ ;  /* 0x0000000407077210 */ /* 0x000fc80007ffe0ff */
[----:B------:R-:W-:Y:S01]  /*1450*/  LOP3.LUT R0, R7, R0, RZ, 0xfc, !PT ;  /* 0x0000000007007212 */ /* 0x000fe200078efcff */
[----:B------:R-:W-:Y:S06]  /*1460*/  BRA `(.L_x_23) ;  /* 0x0000000000107947 */ /* 0x000fec0003800000 */
.L_x_22:
[----:B------:R-:W-:-:S04]  /*1470*/  LOP3.LUT R0, R0, 0x80000000, RZ, 0xc0, !PT ;  /* 0x8000000000007812 */ /* 0x000fc800078ec0ff */
[----:B------:R-:W-:Y:S01]  /*1480*/  LOP3.LUT R0, R0, 0x7f800000, RZ, 0xfc, !PT ;  /* 0x7f80000000007812 */ /* 0x000fe200078efcff */
[----:B------:R-:W-:Y:S06]  /*1490*/  BRA `(.L_x_23) ;  /* 0x0000000000047947 */ /* 0x000fec0003800000 */
.L_x_21:
[----:B------:R-:W-:-:S07]  /*14a0*/  LEA R0, R7, R0, 0x17 ;  /* 0x0000000007007211 */ /* 0x000fce00078eb8ff */
.L_x_23:
[----:B------:R-:W-:Y:S05]  /*14b0*/  BSYNC.RECONVERGENT B2 ;  /* 0x0000000000027941 */ /* 0x000fea0003800200 */
.L_x_20:
[----:B------:R-:W-:Y:S05]  /*14c0*/  BRA `(.L_x_24) ;  /* 0x0000000000207947 */ /* 0x000fea0003800000 */
.L_x_19:
[----:B------:R-:W-:-:S04]  /*14d0*/  LOP3.LUT R0, R7, 0x80000000, R0, 0x48, !PT ;  /* 0x8000000007007812 */ /* 0x000fc800078e4800 */
[----:B------:R-:W-:Y:S01]  /*14e0*/  LOP3.LUT R0, R0, 0x7f800000, RZ, 0xfc, !PT ;  /* 0x7f80000000007812 */ /* 0x000fe200078efcff */
[----:B------:R-:W-:Y:S06]  /*14f0*/  BRA `(.L_x_24) ;  /* 0x0000000000147947 */ /* 0x000fec0003800000 */
.L_x_18:
[----:B------:R-:W-:Y:S01]  /*1500*/  LOP3.LUT R0, R7, 0x80000000, R0, 0x48, !PT ;  /* 0x8000000007007812 */ /* 0x000fe200078e4800 */
[----:B------:R-:W-:Y:S06]  /*1510*/  BRA `(.L_x_24) ;  /* 0x00000000000c7947 */ /* 0x000fec0003800000 */
.L_x_17:
[----:B------:R-:W0:Y:S01]  /*1520*/  MUFU.RSQ R0, -QNAN ;  /* 0xffc0000000007908 */ /* 0x000e220000001400 */
[----:B------:R-:W-:Y:S05]  /*1530*/  BRA `(.L_x_24) ;  /* 0x0000000000047947 */ /* 0x000fea0003800000 */
.L_x_16:
[----:B------:R-:W-:-:S07]  /*1540*/  FADD.FTZ R0, R0, R3 ;  /* 0x0000000300007221 */ /* 0x000fce0000010000 */
.L_x_24:
[----:B------:R-:W-:Y:S05]  /*1550*/  BSYNC.RECONVERGENT B1 ;  /* 0x0000000000017941 */ /* 0x000fea0003800200 */
.L_x_14:
[----:B------:R-:W-:Y:S01]  /*1560*/  HFMA2 R5, -RZ, RZ, 0, 0 ;  /* 0x00000000ff057431 */ /* 0x000fe200000001ff */
[----:B------:R-:W-:-:S04]  /*1570*/  MOV R4, R2 ;  /* 0x0000000200047202 */ /* 0x000fc80000000f00 */
[----:B0-----:R-:W-:Y:S05]  /*1580*/  RET.REL.NODEC R4 `(_Z21extract_fields_kernelPKfS0_S0_iiiiffPf) ;  /* 0xffffffe8049c7950 */ /* 0x001fea0003c3ffff */
.L_x_25:
[----:B------:R-:W-:-:S00]  /*1590*/  BRA `(.L_x_25) ;  /* 0xfffffffc00fc7947 */ /* 0x000fc0000383ffff */
[----:B------:R-:W-:-:S00]  /*15a0*/  NOP ;  /* 0x0000000000007918 */ /* 0x000fc00000000000 */
        /* <DEDUP_REMOVED lines=13> */
.L_x_34:


//--------------------- .text._Z21gaussian_3d_coeff_gpuPKfS0_Pfi --------------------------
	.section	.text._Z21gaussian_3d_coeff_gpuPKfS0_Pfi,"ax",@progbits
	.align	128
        .global         _Z21gaussian_3d_coeff_gpuPKfS0_Pfi
        .type           _Z21gaussian_3d_coeff_gpuPKfS0_Pfi,@function
        .size           _Z21gaussian_3d_coeff_gpuPKfS0_Pfi,(.L_x_35 - _Z21gaussian_3d_coeff_gpuPKfS0_Pfi)
        .other          _Z21gaussian_3d_coeff_gpuPKfS0_Pfi,@"STO_CUDA_ENTRY STV_DEFAULT"
_Z21gaussian_3d_coeff_gpuPKfS0_Pfi:
.text._Z21gaussian_3d_coeff_gpuPKfS0_Pfi:
[----:B------:R-:W-:Y:S01]  /*0000*/  LDC R1, c[0x0][0x37c] ;  /* 0x0000df00ff017b82 */ /* 0x000fe20000000800 */
[----:B------:R-:W0:Y:S07]  /*0010*/  S2R R3, SR_TID.X ;  /* 0x0000000000037919 */ /* 0x000e2e0000002100 */
[----:B------:R-:W0:Y:S01]  /*0020*/  S2UR UR4, SR_CTAID.X ;  /* 0x00000000000479c3 */ /* 0x000e220000002500 */
[----:B------:R-:W1:Y:S07]  /*0030*/  LDCU UR5, c[0x0][0x398] ;  /* 0x00007300ff0577ac */ /* 0x000e6e0008000800 */
[----:B------:R-:W0:Y:S02]  /*0040*/  LDC R4, c[0x0][0x360] ;  /* 0x0000d800ff047b82 */ /* 0x000e240000000800 */
[----:B0-----:R-:W-:-:S05]  /*0050*/  IMAD R4, R4, UR4, R3 ;  /* 0x0000000404047c24 */ /* 0x001fca000f8e0203 */
[----:B-1----:R-:W-:-:S13]  /*0060*/  ISETP.GE.AND P0, PT, R4, UR5, PT ;  /* 0x0000000504007c0c */ /* 0x002fda000bf06270 */
[----:B------:R-:W-:Y:S05]  /*0070*/  @P0 EXIT ;  /* 0x000000000000094d */ /* 0x000fea0003800000 */
[----:B------:R-:W0:Y:S01]  /*0080*/  LDC.64 R16, c[0x0][0x388] ;  /* 0x0000e200ff107b82 */ /* 0x000e220000000a00 */
[----:B------:R-:W1:Y:S01]  /*0090*/  LDCU.64 UR4, c[0x0][0x358] ;  /* 0x00006b00ff0477ac */ /* 0x000e620008000a00 */
[----:B------:R-:W-:-:S04]  /*00a0*/  IMAD R3, R4, 0x6, RZ ;  /* 0x0000000604037824 */ /* 0x000fc800078e02ff */
[----:B0-----:R-:W-:Y:S02]  /*00b0*/  IMAD.WIDE R16, R3, 0x4, R16 ;  /* 0x0000000403107825 */ /* 0x001fe400078e0210 */
[----:B------:R-:W0:Y:S03]  /*00c0*/  LDC.64 R2, c[0x0][0x380] ;  /* 0x0000e000ff027b82 */ /* 0x000e260000000a00 */
[----:B-1----:R-:W2:Y:S04]  /*00d0*/  LDG.E R5, desc[UR4][R16.64+0x10] ;  /* 0x0000100410057981 */ /* 0x002ea8000c1e1900 */
[----:B------:R-:W3:Y:S04]  /*00e0*/  LDG.E R6, desc[UR4][R16.64+0x8] ;  /* 0x0000080410067981 */ /* 0x000ee8000c1e1900 */
[----:B------:R-:W4:Y:S04]  /*00f0*/  LDG.E R8, desc[UR4][R16.64] ;  /* 0x0000000410087981 */ /* 0x000f28000c1e1900 */
[----:B------:R-:W4:Y:S04]  /*0100*/  LDG.E R7, desc[UR4][R16.64+0xc] ;  /* 0x00000c0410077981 */ /* 0x000f28000c1e1900 */
[----:B------:R-:W4:Y:S04]  /*0110*/  LDG.E R9, desc[UR4][R16.64+0x4] ;  /* 0x0000040410097981 */ /* 0x000f28000c1e1900 */
[----:B------:R1:W4:Y:S01]  /*0120*/  LDG.E R10, desc[UR4][R16.64+0x14] ;  /* 0x00001404100a7981 */ /* 0x000322000c1e1900 */
[----:B------:R-:W-:-:S05]  /*0130*/  LEA R11, R4, R4, 0x1 ;  /* 0x00000004040b7211 */ /* 0x000fca00078e08ff */
[----:B0-----:R-:W-:-:S05]  /*0140*/  IMAD.WIDE R2, R11, 0x4, R2 ;  /* 0x000000040b027825 */ /* 0x001fca00078e0202 */
[----:B------:R0:W5:Y:S04]  /*0150*/  LDG.E R11, desc[UR4][R2.64] ;  /* 0x00000004020b7981 */ /* 0x000168000c1e1900 */
[----:B------:R0:W5:Y:S04]  /*0160*/  LDG.E R12, desc[UR4][R2.64+0x4] ;  /* 0x00000404020c7981 */ /* 0x000168000c1e1900 */
[----:B------:R0:W5:Y:S01]  /*0170*/  LDG.E R13, desc[UR4][R2.64+0x8] ;  /* 0x00000804020d7981 */ /* 0x000162000c1e1900 */
[----:B------:R-:W-:Y:S01]  /*0180*/  BSSY.RECONVERGENT B0, `(.L_x_26) ;  /* 0x0000018000007945 */ /* 0x000fe20003800200 */
[C---:B--2---:R-:W-:Y:S01]  /*0190*/  FADD R15, R5.reuse, R5 ;  /* 0x00000005050f7221 */ /* 0x044fe20000000000 */
[----:B------:R-:W-:-:S03]  /*01a0*/  FMUL R14, R5, R5 ;  /* 0x00000005050e7220 */ /* 0x000fc60000400000 */
[C---:B---3--:R-:W-:Y:S01]  /*01b0*/  FMUL R0, R6.reuse, R15 ;  /* 0x0000000f06007220 */ /* 0x048fe20000400000 */
[----:B-1----:R-:W-:Y:S01]  /*01c0*/  FMUL R17, R6, R6 ;  /* 0x0000000606117220 */ /* 0x002fe20000400000 */
[----:B----4-:R-:W-:Y:S02]  /*01d0*/  FMUL R15, R8, R7 ;  /* 0x00000007080f7220 */ /* 0x010fe40000400000 */
[C---:B------:R-:W-:Y:S01]  /*01e0*/  FMUL R19, R9.reuse, R0 ;  /* 0x0000000009137220 */ /* 0x040fe20000400000 */
[----:B------:R-:W-:-:S03]  /*01f0*/  FMUL R16, R9, R9 ;  /* 0x0000000909107220 */ /* 0x000fc60000400000 */
[----:B------:R-:W-:-:S04]  /*0200*/  FFMA R19, R10, R15, R19 ;  /* 0x0000000f0a137223 */ /* 0x000fc80000000013 */
[----:B------:R-:W-:-:S04]  /*0210*/  FFMA R0, -R8, R14, R19 ;  /* 0x0000000e08007223 */ /* 0x000fc80000000113 */
[----:B------:R-:W-:-:S04]  /*0220*/  FFMA R19, R7, -R17, R0 ;  /* 0x8000001107137223 */ /* 0x000fc80000000000 */
[----:B------:R-:W-:-:S04]  /*0230*/  FFMA R19, R10, -R16, R19 ;  /* 0x800000100a137223 */ /* 0x000fc80000000013 */
[----:B------:R-:W-:-:S05]  /*0240*/  FADD R19, R19, 1.0000000195414813783e-24 ;  /* 0x179abe1513137421 */ /* 0x000fca0000000000 */
[----:B------:R-:W-:-:S04]  /*0250*/  IADD3 R0, PT, PT, R19, 0x1800000, RZ ;  /* 0x0180000013007810 */ /* 0x000fc80007ffe0ff */
[----:B------:R-:W-:-:S04]  /*0260*/  LOP3.LUT R0, R0, 0x7f800000, RZ, 0xc0, !PT ;  /* 0x7f80000000007812 */ /* 0x000fc800078ec0ff */
[----:B------:R-:W-:-:S13]  /*0270*/  ISETP.GT.U32.AND P0, PT, R0, 0x1ffffff, PT ;  /* 0x01ffffff0000780c */ /* 0x000fda0003f04070 */
[----:B0-----:R-:W-:Y:S05]  /*0280*/  @P0 BRA `(.L_x_27) ;  /* 0x00000000000c0947 */ /* 0x001fea0003800000 */
[----:B------:R-:W-:-:S07]  /*0290*/  MOV R18, 0x2b0 ;  /* 0x000002b000127802 */ /* 0x000fce0000000f00 */
[----:B-----5:R-:W-:Y:S05]  /*02a0*/  CALL.REL.NOINC `($__internal_1_$__cuda_sm20_rcp_rn_f32_slowpath) ;  /* 0x0000000000c87944 */ /* 0x020fea0003c00000 */
[----:B------:R-:W-:Y:S05]  /*02b0*/  BRA `(.L_x_28) ;  /* 0x0000000000107947 */ /* 0x000fea0003800000 */
.L_x_27:
[----:B------:R-:W0:Y:S02]  /*02c0*/  MUFU.RCP R0, R19 ;  /* 0x0000001300007308 */ /* 0x000e240000001000 */
[----:B0-----:R-:W-:-:S04]  /*02d0*/  FFMA R2, R19, R0, -1 ;  /* 0xbf80000013027423 */ /* 0x001fc80000000000 */
[----:B------:R-:W-:-:S04]  /*02e0*/  FADD.FTZ R3, -R2, -RZ ;  /* 0x800000ff02037221 */ /* 0x000fc80000010100 */
[----:B------:R-:W-:-:S07]  /*02f0*/  FFMA R0, R0, R3, R0 ;  /* 0x0000000300007223 */ /* 0x000fce0000000000 */
.L_x_28:
[----:B------:R-:W-:Y:S05]  /*0300*/  BSYNC.RECONVERGENT B0 ;  /* 0x0000000000007941 */ /* 0x000fea0003800200 */
.L_x_26:
[----:B------:R-:W-:Y:S01]  /*0310*/  FFMA R17, R8, R10, -R17 ;  /* 0x0000000a08117223 */ /* 0x000fe20000000811 */
[----:B-----5:R-:W-:Y:S01]  /*0320*/  FMUL R19, R12, R12 ;  /* 0x0000000c0c137220 */ /* 0x020fe20000400000 */
[----:B------:R-:W-:Y:S01]  /*0330*/  FFMA R3, R7, R10, -R14 ;  /* 0x0000000a07037223 */ /* 0x000fe2000000080e */
[----:B------:R-:W-:Y:S01]  /*0340*/  FADD R15, R15, -R16 ;  /* 0x800000100f0f7221 */ /* 0x000fe20000000000 */
[----:B------:R-:W-:Y:S01]  /*0350*/  FMUL R2, R17, R0 ;  /* 0x0000000011027220 */ /* 0x000fe20000400000 */
[----:B------:R-:W-:Y:S01]  /*0360*/  FMUL R17, R9, R10 ;  /* 0x0000000a09117220 */ /* 0x000fe20000400000 */
[----:B------:R-:W-:Y:S01]  /*0370*/  FMUL R3, R3, R0 ;  /* 0x0000000003037220 */ /* 0x000fe20000400000 */
[C---:B------:R-:W-:Y:S01]  /*0380*/  FMUL R16, R11.reuse, R12 ;  /* 0x0000000c0b107220 */ /* 0x040fe20000400000 */
[----:B------:R-:W-:Y:S01]  /*0390*/  FMUL R10, R2, R19 ;  /* 0x00000013020a7220 */ /* 0x000fe20000400000 */
[----:B------:R-:W-:Y:S01]  /*03a0*/  FMUL R2, R11, R11 ;  /* 0x0000000b0b027220 */ /* 0x000fe20000400000 */
[C---:B------:R-:W-:Y:S01]  /*03b0*/  FFMA R17, R6.reuse, R5, -R17 ;  /* 0x0000000506117223 */ /* 0x040fe20000000811 */
[----:B------:R-:W-:Y:S01]  /*03c0*/  FMUL R14, R13, R13 ;  /* 0x0000000d0d0e7220 */ /* 0x000fe20000400000 */
[----:B------:R-:W-:Y:S01]  /*03d0*/  FMUL R15, R15, R0 ;  /* 0x000000000f0f7220 */ /* 0x000fe20000400000 */
[----:B------:R-:W-:Y:S01]  /*03e0*/  FFMA R10, R3, R2, R10 ;  /* 0x00000002030a7223 */ /* 0x000fe2000000000a */
[----:B------:R-:W-:Y:S01]  /*03f0*/  FMUL R17, R17, R0 ;  /* 0x0000000011117220 */ /* 0x000fe20000400000 */
[----:B------:R-:W-:Y:S01]  /*0400*/  FMUL R2, R6, R7 ;  /* 0x0000000706027220 */ /* 0x000fe20000400000 */
[-C--:B------:R-:W-:Y:S01]  /*0410*/  FMUL R3, R8, R5.reuse ;  /* 0x0000000508037220 */ /* 0x080fe20000400000 */
[----:B------:R-:W-:Y:S01]  /*0420*/  FFMA R10, R15, R14, R10 ;  /* 0x0000000e0f0a7223 */ /* 0x000fe2000000000a */
[----:B------:R-:W-:Y:S01]  /*0430*/  FMUL R17, R17, R16 ;  /* 0x0000001011117220 */ /* 0x000fe20000400000 */
[C---:B------:R-:W-:Y:S01]  /*0440*/  FFMA R5, R9.reuse, R5, -R2 ;  /* 0x0000000509057223 */ /* 0x040fe20000000802 */
[----:B------:R-:W-:Y:S01]  /*0450*/  FFMA R3, R9, R6, -R3 ;  /* 0x0000000609037223 */ /* 0x000fe20000000803 */
[-C--:B------:R-:W-:Y:S01]  /*0460*/  FMUL R11, R11, R13.reuse ;  /* 0x0000000d0b0b7220 */ /* 0x080fe20000400000 */
[----:B------:R-:W-:Y:S01]  /*0470*/  FFMA R10, R10, -0.5, -R17 ;  /* 0xbf0000000a0a7823 */ /* 0x000fe20000000811 */
[-C--:B------:R-:W-:Y:S01]  /*0480*/  FMUL R5, R5, R0.reuse ;  /* 0x0000000005057220 */ /* 0x080fe20000400000 */
[----:B------:R-:W-:Y:S01]  /*0490*/  FMUL R12, R12, R13 ;  /* 0x0000000d0c0c7220 */ /* 0x000fe20000400000 */
[----:B------:R-:W-:-:S02]  /*04a0*/  FMUL R3, R3, R0 ;  /* 0x0000000003037220 */ /* 0x000fc40000400000 */
[----:B------:R-:W-:Y:S01]  /*04b0*/  FFMA R10, R5, -R11, R10 ;  /* 0x8000000b050a7223 */ /* 0x000fe2000000000a */
[----:B------:R-:W-:-:S03]  /*04c0*/  HFMA2 R5, -RZ, RZ, 0.96630859375, -0.0022525787353515625 ;  /* 0x3bbb989dff057431 */ /* 0x000fc600000001ff */
[----:B------:R-:W-:-:S05]  /*04d0*/  FFMA R3, R3, -R12, R10 ;  /* 0x8000000c03037223 */ /* 0x000fca000000000a */
[----:B------:R-:W-:-:S04]  /*04e0*/  FSETP.GT.AND P0, PT, R3, RZ, PT ;  /* 0x000000ff0300720b */ /* 0x000fc80003f04000 */
[----:B------:R-:W-:Y:S02]  /*04f0*/  FSEL R0, R3, -1.00000000000000000000e+10, !P0 ;  /* 0xd01502f903007808 */ /* 0x000fe40004000000 */
[----:B------:R-:W-:-:S03]  /*0500*/  MOV R3, 0x437c0000 ;  /* 0x437c000000037802 */ /* 0x000fc60000000f00 */
[----:B------:R-:W-:-:S04]  /*0510*/  FFMA.SAT R2, R0, R5, 0.5 ;  /* 0x3f00000000027423 */ /* 0x000fc80000002005 */
[----:B------:R-:W-:Y:S02]  /*0520*/  FFMA.RM R5, R2, R3, 12582913 ;  /* 0x4b40000102057423 */ /* 0x000fe40000004003 */
[----:B------:R-:W0:Y:S02]  /*0530*/  LDC.64 R2, c[0x0][0x390] ;  /* 0x0000e400ff027b82 */ /* 0x000e240000000a00 */
[----:B------:R-:W-:-:S04]  /*0540*/  FADD R7, R5, -12583039 ;  /* 0xcb40007f05077421 */ /* 0x000fc80000000000 */
[----:B------:R-:W-:-:S04]  /*0550*/  FFMA R7, R0, 1.4426950216293334961, -R7 ;  /* 0x3fb8aa3b00077823 */ /* 0x000fc80000000807 */
[----:B------:R-:W-:Y:S01]  /*0560*/  FFMA R7, R0, 1.925963033500011079e-08, R7 ;  /* 0x32a5706000077823 */ /* 0x000fe20000000007 */
[----:B------:R-:W-:-:S05]  /*0570*/  SHF.L.U32 R0, R5, 0x17, RZ ;  /* 0x0000001705007819 */ /* 0x000fca00000006ff */
[----:B------:R-:W1:Y:S01]  /*0580*/  MUFU.EX2 R7, R7 ;  /* 0x0000000700077308 */ /* 0x000e620000000800 */
[----:B0-----:R-:W-:-:S04]  /*0590*/  IMAD.WIDE R4, R4, 0x4, R2 ;  /* 0x0000000404047825 */ /* 0x001fc800078e0202 */
[----:B-1----:R-:W-:-:S05]  /*05a0*/  FMUL R3, R0, R7 ;  /* 0x0000000700037220 */ /* 0x002fca0000400000 */
[----:B------:R-:W-:Y:S01]  /*05b0*/  STG.E desc[UR4][R4.64], R3 ;  /* 0x0000000304007986 */ /* 0x000fe2000c101904 */
[----:B------:R-:W-:Y:S05]  /*05c0*/  EXIT ;  /* 0x000000000000794d */ /* 0x000fea0003800000 */
        .weak           $__internal_1_$__cuda_sm20_rcp_rn_f32_slowpath
        .type           $__internal_1_$__cuda_sm20_rcp_rn_f32_slowpath,@function
        .size           $__internal_1_$__cuda_sm20_rcp_rn_f32_slowpath,(.L_x_35 - $__internal_1_$__cuda_sm20_rcp_rn_f32_slowpath)
$__internal_1_$__cuda_sm20_rcp_rn_f32_slowpath:
[----:B------:R-:W-:Y:S01]  /*05d0*/  SHF.L.U32 R2, R19, 0x1, RZ ;  /* 0x0000000113027819 */ /* 0x000fe200000006ff */
[----:B------:R-:W-:Y:S01]  /*05e0*/  BSSY.RECONVERGENT B1, `(.L_x_29) ;  /* 0x0000031000017945 */ /* 0x000fe20003800200 */
[----:B------:R-:W-:Y:S02]  /*05f0*/  MOV R0, R19 ;  /* 0x0000001300007202 */ /* 0x000fe40000000f00 */
[----:B------:R-:W-:-:S04]  /*0600*/  SHF.R.U32.HI R2, RZ, 0x18, R2 ;  /* 0x00000018ff027819 */ /* 0x000fc80000011602 */
[----:B------:R-:W-:-:S13]  /*0610*/  ISETP.NE.U32.AND P0, PT, R2, RZ, PT ;  /* 0x000000ff0200720c */ /* 0x000fda0003f05070 */
[----:B------:R-:W-:Y:S05]  /*0620*/  @P0 BRA `(.L_x_30) ;  /* 0x0000000000280947 */ /* 0x000fea0003800000 */
[----:B------:R-:W-:-:S04]  /*0630*/  SHF.L.U32 R2, R0, 0x1, RZ ;  /* 0x0000000100027819 */ /* 0x000fc800000006ff */
[----:B------:R-:W-:-:S13]  /*0640*/  ISETP.NE.AND P0, PT, R2, RZ, PT ;  /* 0x000000ff0200720c */ /* 0x000fda0003f05270 */
[----:B------:R-:W-:Y:S01]  /*0650*/  @P0 FFMA R19, R0, 1.84467440737095516160e+19, RZ ;  /* 0x5f80000000130823 */ /* 0x000fe200000000ff */
[----:B------:R-:W-:Y:S08]  /*0660*/  @!P0 MUFU.RCP R3, R0 ;  /* 0x0000000000038308 */ /* 0x000ff00000001000 */
[----:B------:R-:W0:Y:S02]  /*0670*/  @P0 MUFU.RCP R2, R19 ;  /* 0x0000001300020308 */ /* 0x000e240000001000 */
[----:B0-----:R-:W-:-:S04]  /*0680*/  @P0 FFMA R20, R19, R2, -1 ;  /* 0xbf80000013140423 */ /* 0x001fc80000000002 */
[----:B------:R-:W-:-:S04]  /*0690*/  @P0 FADD.FTZ R21, -R20, -RZ ;  /* 0x800000ff14150221 */ /* 0x000fc80000010100 */
[----:B------:R-:W-:-:S04]  /*06a0*/  @P0 FFMA R2, R2, R21, R2 ;  /* 0x0000001502020223 */ /* 0x000fc80000000002 */
[----:B------:R-:W-:Y:S01]  /*06b0*/  @P0 FFMA R3, R2, 1.84467440737095516160e+19, RZ ;  /* 0x5f80000002030823 */ /* 0x000fe200000000ff */
[----:B------:R-:W-:Y:S06]  /*06c0*/  BRA `(.L_x_31) ;  /* 0x0000000000887947 */ /* 0x000fec0003800000 */
.L_x_30:
[----:B------:R-:W-:-:S04]  /*06d0*/  IADD3 R3, PT, PT, R2, -0xfd, RZ ;  /* 0xffffff0302037810 */ /* 0x000fc80007ffe0ff */
[----:B------:R-:W-:-:S13]  /*06e0*/  ISETP.GT.U32.AND P0, PT, R3, 0x1, PT ;  /* 0x000000010300780c */ /* 0x000fda0003f04070 */
[----:B------:R-:W-:Y:S05]  /*06f0*/  @P0 BRA `(.L_x_32) ;  /* 0x0000000000780947 */ /* 0x000fea0003800000 */
[----:B------:R-:W-:Y:S01]  /*0700*/  LOP3.LUT R19, R0, 0x7fffff, RZ, 0xc0, !PT ;  /* 0x007fffff00137812 */ /* 0x000fe200078ec0ff */
[----:B------:R-:W-:-:S03]  /*0710*/  HFMA2 R24, -RZ, RZ, 0, 1.78813934326171875e-07 ;  /* 0x00000003ff187431 */ /* 0x000fc600000001ff */
[----:B------:R-:W-:-:S04]  /*0720*/  LOP3.LUT R19, R19, 0x3f800000, RZ, 0xfc, !PT ;  /* 0x3f80000013137812 */ /* 0x000fc800078efcff */
[----:B------:R-:W0:Y:S01]  /*0730*/  MUFU.RCP R20, R19 ;  /* 0x0000001300147308 */ /* 0x000e220000001000 */
[----:B------:R-:W-:Y:S01]  /*0740*/  SHF.L.U32 R23, R24, R3, RZ ;  /* 0x0000000318177219 */ /* 0x000fe200000006ff */
[----:B0-----:R-:W-:-:S04]  /*0750*/  FFMA R21, R19, R20, -1 ;  /* 0xbf80000013157423 */ /* 0x001fc80000000014 */
[----:B------:R-:W-:-:S04]  /*0760*/  FADD.FTZ R21, -R21, -RZ ;  /* 0x800000ff15157221 */ /* 0x000fc80000010100 */
[CCC-:B------:R-:W-:Y:S01]  /*0770*/  FFMA.RM R22, R20.reuse, R21.reuse, R20.reuse ;  /* 0x0000001514167223 */ /* 0x1c0fe20000004014 */
[----:B------:R-:W-:-:S04]  /*0780*/  FFMA.RP R21, R20, R21, R20 ;  /* 0x0000001514157223 */ /* 0x000fc80000008014 */
[C---:B------:R-:W-:Y:S02]  /*0790*/  LOP3.LUT R20, R22.reuse, 0x7fffff, RZ, 0xc0, !PT ;  /* 0x007fffff16147812 */ /* 0x040fe400078ec0ff */
[----:B------:R-:W-:Y:S02]  /*07a0*/  FSETP.NEU.FTZ.AND P0, PT, R22, R21, PT ;  /* 0x000000151600720b */ /* 0x000fe40003f1d000 */
[----:B------:R-:W-:Y:S02]  /*07b0*/  LOP3.LUT R20, R20, 0x800000, RZ, 0xfc, !PT ;  /* 0x0080000014147812 */ /* 0x000fe400078efcff */
[----:B------:R-:W-:Y:S02]  /*07c0*/  SEL R21, RZ, 0xffffffff, !P0 ;  /* 0xffffffffff157807 */ /* 0x000fe40004000000 */
[----:B------:R-:W-:Y:S02]  /*07d0*/  LOP3.LUT R22, R23, R20, RZ, 0xc0, !PT ;  /* 0x0000001417167212 */ /* 0x000fe400078ec0ff */
[----:B------:R-:W-:-:S02]  /*07e0*/  IADD3 R21, PT, PT, -R21, RZ, RZ ;  /* 0x000000ff15157210 */ /* 0x000fc40007ffe1ff */
[-C--:B------:R-:W-:Y:S02]  /*07f0*/  SHF.R.U32.HI R22, RZ, R3.reuse, R22 ;  /* 0x00000003ff167219 */ /* 0x080fe40000011616 */
[----:B------:R-:W-:Y:S02]  /*0800*/  LOP3.LUT P1, RZ, R21, R3, R20, 0xf8, !PT ;  /* 0x0000000315ff7212 */ /* 0x000fe4000782f814 */
[C---:B------:R-:W-:Y:S02]  /*0810*/  LOP3.LUT P0, RZ, R22.reuse, 0x1, RZ, 0xc0, !PT ;  /* 0x0000000116ff7812 */ /* 0x040fe4000780c0ff */
[----:B------:R-:W-:-:S04]  /*0820*/  LOP3.LUT P2, RZ, R22, 0x2, RZ, 0xc0, !PT ;  /* 0x0000000216ff7812 */ /* 0x000fc8000784c0ff */
[----:B------:R-:W-:Y:S02]  /*0830*/  PLOP3.LUT P0, PT, P0, P1, P2, 0xe0, 0x0 ;  /* 0x000000000000781c */ /* 0x000fe40000703c20 */
[----:B------:R-:W-:Y:S02]  /*0840*/  LOP3.LUT P1, RZ, R0, 0x7fffff, RZ, 0xc0, !PT ;  /* 0x007fffff00ff7812 */ /* 0x000fe4000782c0ff */
[----:B------:R-:W-:-:S04]  /*0850*/  SEL R3, RZ, 0x1, !P0 ;  /* 0x00000001ff037807 */ /* 0x000fc80004000000 */
[----:B------:R-:W-:-:S04]  /*0860*/  IADD3 R3, PT, PT, -R3, RZ, RZ ;  /* 0x000000ff03037210 */ /* 0x000fc80007ffe1ff */
[----:B------:R-:W-:Y:S02]  /*0870*/  ISETP.GE.AND P0, PT, R3, RZ, PT ;  /* 0x000000ff0300720c */ /* 0x000fe40003f06270 */
[----:B------:R-:W-:-:S04]  /*0880*/  IADD3 R3, PT, PT, R2, -0xfc, RZ ;  /* 0xffffff0402037810 */ /* 0x000fc80007ffe0ff */
[----:B------:R-:W-:-:S07]  /*0890*/  SHF.R.U32.HI R3, RZ, R3, R20 ;  /* 0x00000003ff037219 */ /* 0x000fce0000011614 */
[----:B------:R-:W-:-:S04]  /*08a0*/  @!P0 IADD3 R3, PT, PT, R3, 0x1, RZ ;  /* 0x0000000103038810 */ /* 0x000fc80007ffe0ff */
[----:B------:R-:W-:-:S04]  /*08b0*/  @!P1 SHF.L.U32 R3, R3, 0x1, RZ ;  /* 0x0000000103039819 */ /* 0x000fc800000006ff */
[----:B------:R-:W-:Y:S01]  /*08c0*/  LOP3.LUT R3, R3, 0x80000000, R0, 0xf8, !PT ;  /* 0x8000000003037812 */ /* 0x000fe200078ef800 */
[----:B------:R-:W-:Y:S06]  /*08d0*/  BRA `(.L_x_31) ;  /* 0x0000000000047947 */ /* 0x000fec0003800000 */
.L_x_32:
[----:B------:R0:W1:Y:S02]  /*08e0*/  MUFU.RCP R3, R0 ;  /* 0x0000000000037308 */ /* 0x0000640000001000 */
.L_x_31:
[----:B------:R-:W-:Y:S05]  /*08f0*/  BSYNC.RECONVERGENT B1 ;  /* 0x0000000000017941 */ /* 0x000fea0003800200 */
.L_x_29:
[----:B01----:R-:W-:Y:S01]  /*0900*/  MOV R0, R3 ;  /* 0x0000000300007202 */ /* 0x003fe20000000f00 */
[----:B------:R-:W-:Y:S01]  /*0910*/  HFMA2 R3, -RZ, RZ, 0, 0 ;  /* 0x00000000ff037431 */ /* 0x000fe200000001ff */
[----:B------:R-:W-:-:S04]  /*0920*/  MOV R2, R18 ;  /* 0x0000001200027202 */ /* 0x000fc80000000f00 */
[----:B------:R-:W-:Y:S05]  /*0930*/  RET.REL.NODEC R2 `(_Z21gaussian_3d_coeff_gpuPKfS0_Pfi) ;  /* 0xfffffff402b07950 */ /* 0x000fea0003c3ffff */
.L_x_33:
        /* <DEDUP_REMOVED lines=12> */
.L_x_35:


//--------------------- .nv.shared.reserved.0     --------------------------
	.section	.nv.shared.reserved.0,"aw",@nobits
	.weak		__nv_reservedSMEM_offset_0_alias
	.size		__nv_reservedSMEM_offset_0_alias, 0, 64
	.other		__nv_reservedSMEM_offset_0_alias,@"STO_CUDA_RESERVED_SHARED STV_DEFAULT"
__nv_reservedSMEM_offset_0_alias:
	.zero		0
	.zero		64


//--------------------- .nv.constant0._Z21extract_fields_kernelPKfS0_S0_iiiiffPf --------------------------
	.section	.nv.constant0._Z21extract_fields_kernelPKfS0_S0_iiiiffPf,"a",@progbits
	.sectionflags	@""
	.align	4
.nv.constant0._Z21extract_fields_kernelPKfS0_S0_iiiiffPf:
	.zero		952


//--------------------- .nv.constant0._Z21gaussian_3d_coeff_gpuPKfS0_Pfi --------------------------
	.section	.nv.constant0._Z21gaussian_3d_coeff_gpuPKfS0_Pfi,"a",@progbits
	.sectionflags	@""
	.align	4
.nv.constant0._Z21gaussian_3d_coeff_gpuPKfS0_Pfi:
	.zero		924


//--------------------- SYMBOLS --------------------------

	.type		.nv.reservedSmem.offset0,@object
	.size		.nv.reservedSmem.offset0,0x4
